//
// Generated by NVIDIA NVVM Compiler
//
// Compiler Build ID: CL-36424714
// Cuda compilation tools, release 13.0, V13.0.88
// Based on NVVM 20.0.0
//

.version 9.0
.target sm_100
.address_size 64

	// .globl	_Z14get_bin_scoresiiiPfiiS_iS_i

.visible .entry _Z14get_bin_scoresiiiPfiiS_iS_i(
	.param .u32 _Z14get_bin_scoresiiiPfiiS_iS_i_param_0,
	.param .u32 _Z14get_bin_scoresiiiPfiiS_iS_i_param_1,
	.param .u32 _Z14get_bin_scoresiiiPfiiS_iS_i_param_2,
	.param .u64 .ptr .align 1 _Z14get_bin_scoresiiiPfiiS_iS_i_param_3,
	.param .u32 _Z14get_bin_scoresiiiPfiiS_iS_i_param_4,
	.param .u32 _Z14get_bin_scoresiiiPfiiS_iS_i_param_5,
	.param .u64 .ptr .align 1 _Z14get_bin_scoresiiiPfiiS_iS_i_param_6,
	.param .u32 _Z14get_bin_scoresiiiPfiiS_iS_i_param_7,
	.param .u64 .ptr .align 1 _Z14get_bin_scoresiiiPfiiS_iS_i_param_8,
	.param .u32 _Z14get_bin_scoresiiiPfiiS_iS_i_param_9
)
{
	.reg .pred 	%p<39>;
	.reg .b32 	%r<107>;
	.reg .b32 	%f<62>;
	.reg .b64 	%rd<122>;

	ld.param.u32 	%r28, [_Z14get_bin_scoresiiiPfiiS_iS_i_param_0];
	ld.param.u32 	%r29, [_Z14get_bin_scoresiiiPfiiS_iS_i_param_1];
	ld.param.u32 	%r30, [_Z14get_bin_scoresiiiPfiiS_iS_i_param_2];
	ld.param.u64 	%rd30, [_Z14get_bin_scoresiiiPfiiS_iS_i_param_3];
	ld.param.u32 	%r31, [_Z14get_bin_scoresiiiPfiiS_iS_i_param_4];
	ld.param.u32 	%r34, [_Z14get_bin_scoresiiiPfiiS_iS_i_param_5];
	ld.param.u32 	%r32, [_Z14get_bin_scoresiiiPfiiS_iS_i_param_7];
	ld.param.u64 	%rd29, [_Z14get_bin_scoresiiiPfiiS_iS_i_param_8];
	ld.param.u32 	%r33, [_Z14get_bin_scoresiiiPfiiS_iS_i_param_9];
	cvta.to.global.u64 	%rd1, %rd30;
	mov.u32 	%r35, %ntid.x;
	mov.u32 	%r36, %ctaid.x;
	mov.u32 	%r37, %tid.x;
	mad.lo.s32 	%r1, %r35, %r36, %r37;
	setp.ge.s32 	%p3, %r1, %r34;
	@%p3 bra 	$L__BB0_31;
	cvta.to.global.u64 	%rd2, %rd29;
	mul.lo.s32 	%r38, %r32, %r1;
	cvt.s64.s32 	%rd3, %r38;
	mul.lo.s32 	%r2, %r33, %r1;
	setp.lt.s32 	%p4, %r31, 1;
	@%p4 bra 	$L__BB0_31;
	mul.wide.s32 	%rd31, %r2, 4;
	add.s64 	%rd118, %rd2, %rd31;
	setp.lt.s32 	%p5, %r29, 2;
	@%p5 bra 	$L__BB0_19;
	min.s32 	%r3, %r28, %r30;
	mov.b32 	%r103, 0;
$L__BB0_4:
	ld.param.u64 	%rd113, [_Z14get_bin_scoresiiiPfiiS_iS_i_param_6];
	cvt.u64.u32 	%rd32, %r103;
	add.s64 	%rd33, %rd32, %rd3;
	cvta.to.global.u64 	%rd34, %rd113;
	shl.b64 	%rd35, %rd33, 2;
	add.s64 	%rd36, %rd34, %rd35;
	ld.global.f32 	%f1, [%rd36];
	cvt.rmi.f32.f32 	%f14, %f1;
	cvt.rzi.s32.f32 	%r41, %f14;
	add.s32 	%r42, %r41, %r29;
	min.s32 	%r43, %r42, %r28;
	add.s32 	%r16, %r43, -1;
	mul.wide.s32 	%rd37, %r43, 4;
	add.s64 	%rd38, %rd118, %rd37;
	mov.b32 	%r44, 1065353216;
	st.global.u32 	[%rd38+-4], %r44;
	add.s64 	%rd23, %rd118, 4;
	add.s32 	%r17, %r43, 1;
	mov.b32 	%r104, 2;
$L__BB0_5:
	sub.s32 	%r106, %r16, %r104;
	mul.wide.s32 	%rd39, %r104, 4;
	add.s64 	%rd24, %rd1, %rd39;
	mov.u32 	%r105, %r17;
$L__BB0_6:
	add.s32 	%r22, %r106, 1;
	mul.wide.s32 	%rd25, %r106, 4;
	add.s32 	%r23, %r106, 2;
	setp.lt.s32 	%p7, %r106, -1;
	setp.le.s32 	%p8, %r3, %r22;
	or.pred  	%p9, %p8, %p7;
	mov.pred 	%p38, -1;
	@%p9 bra 	$L__BB0_8;
	add.s32 	%r46, %r105, -2;
	setp.lt.s32 	%p38, %r46, 0;
$L__BB0_8:
	add.s64 	%rd26, %rd23, %rd25;
	setp.ge.s32 	%p10, %r106, %r30;
	or.pred  	%p11, %p10, %p38;
	mov.f32 	%f59, 0f00000000;
	@%p11 bra 	$L__BB0_12;
	add.s64 	%rd40, %rd1, %rd25;
	ld.global.f32 	%f17, [%rd40+4];
	sub.f32 	%f2, %f1, %f17;
	add.s64 	%rd41, %rd24, %rd25;
	ld.global.f32 	%f18, [%rd41];
	sub.f32 	%f3, %f18, %f17;
	setp.eq.f32 	%p12, %f2, %f3;
	setp.neu.f32 	%p13, %f2, 0f00000000;
	and.pred  	%p14, %p13, %p12;
	mov.f32 	%f58, 0f3F800000;
	@%p14 bra 	$L__BB0_11;
	setp.neu.f32 	%p15, %f3, 0f00000000;
	div.rn.f32 	%f19, %f2, %f3;
	selp.f32 	%f58, %f19, 0f00000000, %p15;
$L__BB0_11:
	ld.global.f32 	%f20, [%rd26];
	mul.f32 	%f59, %f58, %f20;
$L__BB0_12:
	setp.lt.s32 	%p16, %r106, -2;
	setp.ge.s32 	%p17, %r23, %r3;
	or.pred  	%p18, %p16, %p17;
	add.s32 	%r24, %r105, -1;
	setp.lt.s32 	%p19, %r24, 0;
	setp.ge.s32 	%p20, %r24, %r30;
	or.pred  	%p21, %p19, %p20;
	or.pred  	%p22, %p18, %p21;
	mov.f32 	%f61, 0f00000000;
	@%p22 bra 	$L__BB0_16;
	mul.wide.u32 	%rd42, %r24, 4;
	add.s64 	%rd43, %rd1, %rd42;
	ld.global.f32 	%f23, [%rd43];
	sub.f32 	%f8, %f23, %f1;
	mul.wide.u32 	%rd44, %r23, 4;
	add.s64 	%rd45, %rd1, %rd44;
	ld.global.f32 	%f24, [%rd45];
	sub.f32 	%f9, %f23, %f24;
	setp.eq.f32 	%p23, %f8, %f9;
	setp.neu.f32 	%p24, %f8, 0f00000000;
	and.pred  	%p25, %p24, %p23;
	mov.f32 	%f60, 0f3F800000;
	@%p25 bra 	$L__BB0_15;
	setp.neu.f32 	%p26, %f9, 0f00000000;
	div.rn.f32 	%f25, %f8, %f9;
	selp.f32 	%f60, %f25, 0f00000000, %p26;
$L__BB0_15:
	add.s64 	%rd47, %rd118, %rd44;
	ld.global.f32 	%f26, [%rd47];
	mul.f32 	%f61, %f60, %f26;
$L__BB0_16:
	add.f32 	%f27, %f59, %f61;
	st.global.f32 	[%rd26], %f27;
	add.s32 	%r105, %r105, 1;
	setp.lt.s32 	%p27, %r22, %r16;
	mov.u32 	%r106, %r22;
	@%p27 bra 	$L__BB0_6;
	add.s32 	%r26, %r104, 1;
	setp.ne.s32 	%p28, %r104, %r29;
	mov.u32 	%r104, %r26;
	@%p28 bra 	$L__BB0_5;
	add.s32 	%r103, %r103, 1;
	mul.wide.s32 	%rd48, %r28, 4;
	add.s64 	%rd118, %rd118, %rd48;
	setp.ne.s32 	%p29, %r103, %r31;
	@%p29 bra 	$L__BB0_4;
	bra.uni 	$L__BB0_31;
$L__BB0_19:
	setp.lt.u32 	%p30, %r31, 8;
	mov.b32 	%r101, 0;
	@%p30 bra 	$L__BB0_23;
	ld.param.u64 	%rd114, [_Z14get_bin_scoresiiiPfiiS_iS_i_param_6];
	and.b32  	%r101, %r31, 2147483640;
	neg.s32 	%r99, %r101;
	add.s64 	%rd50, %rd31, %rd2;
	add.s64 	%rd117, %rd50, -4;
	mul.wide.s32 	%rd6, %r28, 24;
	mul.wide.s32 	%rd7, %r28, 20;
	mul.wide.s32 	%rd8, %r28, 16;
	mul.wide.s32 	%rd9, %r28, 12;
	shl.b64 	%rd51, %rd3, 2;
	cvta.to.global.u64 	%rd52, %rd114;
	add.s64 	%rd53, %rd51, %rd52;
	add.s64 	%rd116, %rd53, 16;
$L__BB0_21:
	.pragma "nounroll";
	ld.global.f32 	%f28, [%rd116+-16];
	cvt.rmi.f32.f32 	%f29, %f28;
	cvt.rzi.s32.f32 	%r49, %f29;
	add.s32 	%r50, %r49, %r29;
	min.s32 	%r51, %r50, %r28;
	mul.wide.s32 	%rd54, %r51, 4;
	add.s64 	%rd55, %rd117, %rd54;
	mov.b32 	%r52, 1065353216;
	st.global.u32 	[%rd55], %r52;
	ld.global.f32 	%f30, [%rd116+-12];
	cvt.rmi.f32.f32 	%f31, %f30;
	cvt.rzi.s32.f32 	%r53, %f31;
	add.s32 	%r54, %r53, %r29;
	min.s32 	%r55, %r54, %r28;
	mul.wide.s32 	%rd56, %r55, 4;
	mul.wide.s32 	%rd57, %r28, 4;
	add.s64 	%rd58, %rd117, %rd57;
	add.s64 	%rd59, %rd58, %rd56;
	st.global.u32 	[%rd59], %r52;
	ld.global.f32 	%f32, [%rd116+-8];
	cvt.rmi.f32.f32 	%f33, %f32;
	cvt.rzi.s32.f32 	%r56, %f33;
	add.s32 	%r57, %r56, %r29;
	min.s32 	%r58, %r57, %r28;
	mul.wide.s32 	%rd60, %r58, 4;
	mul.wide.s32 	%rd61, %r28, 8;
	add.s64 	%rd62, %rd117, %rd61;
	add.s64 	%rd63, %rd62, %rd60;
	st.global.u32 	[%rd63], %r52;
	ld.global.f32 	%f34, [%rd116+-4];
	cvt.rmi.f32.f32 	%f35, %f34;
	cvt.rzi.s32.f32 	%r59, %f35;
	add.s32 	%r60, %r59, %r29;
	min.s32 	%r61, %r60, %r28;
	mul.wide.s32 	%rd64, %r61, 4;
	add.s64 	%rd65, %rd117, %rd9;
	add.s64 	%rd66, %rd65, %rd64;
	st.global.u32 	[%rd66], %r52;
	ld.global.f32 	%f36, [%rd116];
	cvt.rmi.f32.f32 	%f37, %f36;
	cvt.rzi.s32.f32 	%r62, %f37;
	add.s32 	%r63, %r62, %r29;
	min.s32 	%r64, %r63, %r28;
	mul.wide.s32 	%rd67, %r64, 4;
	add.s64 	%rd68, %rd117, %rd8;
	add.s64 	%rd69, %rd68, %rd67;
	st.global.u32 	[%rd69], %r52;
	ld.global.f32 	%f38, [%rd116+4];
	cvt.rmi.f32.f32 	%f39, %f38;
	cvt.rzi.s32.f32 	%r65, %f39;
	add.s32 	%r66, %r65, %r29;
	min.s32 	%r67, %r66, %r28;
	mul.wide.s32 	%rd70, %r67, 4;
	add.s64 	%rd71, %rd117, %rd7;
	add.s64 	%rd72, %rd71, %rd70;
	st.global.u32 	[%rd72], %r52;
	ld.global.f32 	%f40, [%rd116+8];
	cvt.rmi.f32.f32 	%f41, %f40;
	cvt.rzi.s32.f32 	%r68, %f41;
	add.s32 	%r69, %r68, %r29;
	min.s32 	%r70, %r69, %r28;
	mul.wide.s32 	%rd73, %r70, 4;
	add.s64 	%rd74, %rd117, %rd6;
	add.s64 	%rd75, %rd74, %rd73;
	st.global.u32 	[%rd75], %r52;
	ld.global.f32 	%f42, [%rd116+12];
	cvt.rmi.f32.f32 	%f43, %f42;
	cvt.rzi.s32.f32 	%r71, %f43;
	add.s32 	%r72, %r71, %r29;
	min.s32 	%r73, %r72, %r28;
	mul.wide.s32 	%rd76, %r73, 4;
	mul.wide.s32 	%rd77, %r28, 28;
	add.s64 	%rd78, %rd117, %rd77;
	add.s64 	%rd79, %rd78, %rd76;
	st.global.u32 	[%rd79], %r52;
	add.s32 	%r99, %r99, 8;
	mul.wide.s32 	%rd80, %r28, 32;
	add.s64 	%rd117, %rd117, %rd80;
	add.s64 	%rd116, %rd116, 32;
	setp.ne.s32 	%p31, %r99, 0;
	@%p31 bra 	$L__BB0_21;
	add.s64 	%rd118, %rd117, 4;
$L__BB0_23:
	and.b32  	%r9, %r31, 7;
	setp.eq.s32 	%p32, %r9, 0;
	@%p32 bra 	$L__BB0_31;
	ld.param.u64 	%rd115, [_Z14get_bin_scoresiiiPfiiS_iS_i_param_6];
	cvta.to.global.u64 	%rd17, %rd115;
	and.b32  	%r10, %r31, 3;
	setp.lt.u32 	%p33, %r9, 4;
	@%p33 bra 	$L__BB0_26;
	cvt.u64.u32 	%rd81, %r101;
	add.s64 	%rd82, %rd81, %rd3;
	shl.b64 	%rd83, %rd82, 2;
	add.s64 	%rd84, %rd17, %rd83;
	ld.global.f32 	%f44, [%rd84];
	cvt.rmi.f32.f32 	%f45, %f44;
	cvt.rzi.s32.f32 	%r74, %f45;
	add.s32 	%r75, %r74, %r29;
	min.s32 	%r76, %r75, %r28;
	mul.wide.s32 	%rd85, %r76, 4;
	add.s64 	%rd86, %rd118, %rd85;
	mov.b32 	%r77, 1065353216;
	st.global.u32 	[%rd86+-4], %r77;
	mul.wide.s32 	%rd87, %r28, 4;
	add.s64 	%rd88, %rd118, %rd87;
	ld.global.f32 	%f46, [%rd84+4];
	cvt.rmi.f32.f32 	%f47, %f46;
	cvt.rzi.s32.f32 	%r78, %f47;
	add.s32 	%r79, %r78, %r29;
	min.s32 	%r80, %r79, %r28;
	mul.wide.s32 	%rd89, %r80, 4;
	add.s64 	%rd90, %rd88, %rd89;
	st.global.u32 	[%rd90+-4], %r77;
	add.s64 	%rd91, %rd88, %rd87;
	ld.global.f32 	%f48, [%rd84+8];
	cvt.rmi.f32.f32 	%f49, %f48;
	cvt.rzi.s32.f32 	%r81, %f49;
	add.s32 	%r82, %r81, %r29;
	min.s32 	%r83, %r82, %r28;
	mul.wide.s32 	%rd92, %r83, 4;
	add.s64 	%rd93, %rd91, %rd92;
	st.global.u32 	[%rd93+-4], %r77;
	add.s64 	%rd94, %rd91, %rd87;
	ld.global.f32 	%f50, [%rd84+12];
	cvt.rmi.f32.f32 	%f51, %f50;
	cvt.rzi.s32.f32 	%r84, %f51;
	add.s32 	%r85, %r84, %r29;
	min.s32 	%r86, %r85, %r28;
	mul.wide.s32 	%rd95, %r86, 4;
	add.s64 	%rd96, %rd94, %rd95;
	st.global.u32 	[%rd96+-4], %r77;
	add.s64 	%rd118, %rd94, %rd87;
	add.s32 	%r101, %r101, 4;
$L__BB0_26:
	setp.eq.s32 	%p34, %r10, 0;
	@%p34 bra 	$L__BB0_31;
	setp.eq.s32 	%p35, %r10, 1;
	@%p35 bra 	$L__BB0_29;
	cvt.u64.u32 	%rd97, %r101;
	add.s64 	%rd98, %rd97, %rd3;
	shl.b64 	%rd99, %rd98, 2;
	add.s64 	%rd100, %rd17, %rd99;
	ld.global.f32 	%f52, [%rd100];
	cvt.rmi.f32.f32 	%f53, %f52;
	cvt.rzi.s32.f32 	%r87, %f53;
	add.s32 	%r88, %r87, %r29;
	min.s32 	%r89, %r88, %r28;
	mul.wide.s32 	%rd101, %r89, 4;
	add.s64 	%rd102, %rd118, %rd101;
	mov.b32 	%r90, 1065353216;
	st.global.u32 	[%rd102+-4], %r90;
	mul.wide.s32 	%rd103, %r28, 4;
	add.s64 	%rd104, %rd118, %rd103;
	ld.global.f32 	%f54, [%rd100+4];
	cvt.rmi.f32.f32 	%f55, %f54;
	cvt.rzi.s32.f32 	%r91, %f55;
	add.s32 	%r92, %r91, %r29;
	min.s32 	%r93, %r92, %r28;
	mul.wide.s32 	%rd105, %r93, 4;
	add.s64 	%rd106, %rd104, %rd105;
	st.global.u32 	[%rd106+-4], %r90;
	add.s64 	%rd118, %rd104, %rd103;
	add.s32 	%r101, %r101, 2;
$L__BB0_29:
	and.b32  	%r94, %r31, 1;
	setp.eq.b32 	%p36, %r94, 1;
	not.pred 	%p37, %p36;
	@%p37 bra 	$L__BB0_31;
	cvt.u64.u32 	%rd107, %r101;
	add.s64 	%rd108, %rd107, %rd3;
	shl.b64 	%rd109, %rd108, 2;
	add.s64 	%rd110, %rd17, %rd109;
	ld.global.f32 	%f56, [%rd110];
	cvt.rmi.f32.f32 	%f57, %f56;
	cvt.rzi.s32.f32 	%r95, %f57;
	add.s32 	%r96, %r95, %r29;
	min.s32 	%r97, %r96, %r28;
	mul.wide.s32 	%rd111, %r97, 4;
	add.s64 	%rd112, %rd118, %rd111;
	mov.b32 	%r98, 1065353216;
	st.global.u32 	[%rd112+-4], %r98;
$L__BB0_31:
	ret;

}


// ===== COMPILED SASS (sm_100) =====

	.target	sm_100

	.elftype	@"ET_EXEC"


//--------------------- .note.nv.tkinfo           --------------------------
	.section	.note.nv.tkinfo,"",@"SHT_NOTE"
	.sectionflags	@"SHF_NOTE_NV_TKINFO"
	.tkinfo
        /*0018*/ 	.word	0x00000002
        /*0030*/ 	.string	""
        /*0030*/ 	.string	"ptxas"
        /*0030*/ 	.string	"Cuda compilation tools, release 13.0, V13.0.88"
        /*0030*/ 	.string	"Build cuda_13.0.r13.0/compiler.36424714_0"
        /*0030*/ 	.string	"-arch sm_100 -m 64 "



//--------------------- .note.nv.cuinfo           --------------------------
	.section	.note.nv.cuinfo,"",@"SHT_NOTE"
	.sectionflags	@"SHF_NOTE_NV_CUINFO"
        /*0018*/ 	.short	0x0002
        /*001a*/ 	.short	0x0064
        /*001c*/ 	.short	0x0082
	.zero		2


//--------------------- .nv.info                  --------------------------
	.section	.nv.info,"",@"SHT_CUDA_INFO"
	.align	4


	//----- nvinfo : EIATTR_REGCOUNT
	.align		4
        /*0000*/ 	.byte	0x04, 0x2f
        /*0002*/ 	.short	(.L_1 - .L_0)
	.align		4
.L_0:
        /*0004*/ 	.word	index@(_Z14get_bin_scoresiiiPfiiS_iS_i)
        /*0008*/ 	.word	0x00000020


	//----- nvinfo : EIATTR_FRAME_SIZE
	.align		4
.L_1:
        /*000c*/ 	.byte	0x04, 0x11
        /*000e*/ 	.short	(.L_3 - .L_2)
	.align		4
.L_2:
        /*0010*/ 	.word	index@($__internal_0_$__cuda_sm3x_div_rn_noftz_f32_slowpath)
        /*0014*/ 	.word	0x00000000


	//----- nvinfo : EIATTR_FRAME_SIZE
	.align		4
.L_3:
        /*0018*/ 	.byte	0x04, 0x11
        /*001a*/ 	.short	(.L_5 - .L_4)
	.align		4
.L_4:
        /*001c*/ 	.word	index@(_Z14get_bin_scoresiiiPfiiS_iS_i)
        /*0020*/ 	.word	0x00000000


	//----- nvinfo : EIATTR_MIN_STACK_SIZE
	.align		4
.L_5:
        /*0024*/ 	.byte	0x04, 0x12
        /*0026*/ 	.short	(.L_7 - .L_6)
	.align		4
.L_6:
        /*0028*/ 	.word	index@(_Z14get_bin_scoresiiiPfiiS_iS_i)
        /*002c*/ 	.word	0x00000000
.L_7:


//--------------------- .nv.compat                --------------------------
	.section	.nv.compat,"",@"SHT_CUDA_COMPAT_INFO"
	.align	4
        /*0000*/ 	.byte	0x02, 0x09, 0x00, 0x00, 0x02, 0x02, 0x01, 0x00, 0x02, 0x05, 0x05, 0x00, 0x03, 0x07, 0x01, 0x01
        /*0010*/ 	.byte	0x02, 0x03, 0x00, 0x00, 0x02, 0x06, 0x01, 0x00, 0x04, 0x0b, 0x08, 0x00, 0x01, 0x00, 0x00, 0x00
        /*0020*/ 	.byte	0x00, 0x00, 0x00, 0x00


//--------------------- .nv.info._Z14get_bin_scoresiiiPfiiS_iS_i --------------------------
	.section	.nv.info._Z14get_bin_scoresiiiPfiiS_iS_i,"",@"SHT_CUDA_INFO"
	.sectionflags	@""
	.align	4


	//----- nvinfo : EIATTR_CUDA_API_VERSION
	.align		4
        /*0000*/ 	.byte	0x04, 0x37
        /*0002*/ 	.short	(.L_9 - .L_8)
.L_8:
        /*0004*/ 	.word	0x00000082


	//----- nvinfo : EIATTR_KPARAM_INFO
	.align		4
.L_9:
        /*0008*/ 	.byte	0x04, 0x17
        /*000a*/ 	.short	(.L_11 - .L_10)
.L_10:
        /*000c*/ 	.word	0x00000000
        /*0010*/ 	.short	0x0009
        /*0012*/ 	.short	0x0038
        /*0014*/ 	.byte	0x00, 0xf0, 0x11, 0x00


	//----- nvinfo : EIATTR_KPARAM_INFO
	.align		4
.L_11:
        /*0018*/ 	.byte	0x04, 0x17
        /*001a*/ 	.short	(.L_13 - .L_12)
.L_12:
        /*001c*/ 	.word	0x00000000
        /*0020*/ 	.short	0x0008
        /*0022*/ 	.short	0x0030
        /*0024*/ 	.byte	0x00, 0xf5, 0x21, 0x00


	//----- nvinfo : EIATTR_KPARAM_INFO
	.align		4
.L_13:
        /*0028*/ 	.byte	0x04, 0x17
        /*002a*/ 	.short	(.L_15 - .L_14)
.L_14:
        /*002c*/ 	.word	0x00000000
        /*0030*/ 	.short	0x0007
        /*0032*/ 	.short	0x0028
        /*0034*/ 	.byte	0x00, 0xf0, 0x11, 0x00


	//----- nvinfo : EIATTR_KPARAM_INFO
	.align		4
.L_15:
        /*0038*/ 	.byte	0x04, 0x17
        /*003a*/ 	.short	(.L_17 - .L_16)
.L_16:
        /*003c*/ 	.word	0x00000000
        /*0040*/ 	.short	0x0006
        /*0042*/ 	.short	0x0020
        /*0044*/ 	.byte	0x00, 0xf5, 0x21, 0x00


	//----- nvinfo : EIATTR_KPARAM_INFO
	.align		4
.L_17:
        /*0048*/ 	.byte	0x04, 0x17
        /*004a*/ 	.short	(.L_19 - .L_18)
.L_18:
        /*004c*/ 	.word	0x00000000
        /*0050*/ 	.short	0x0005
        /*0052*/ 	.short	0x001c
        /*0054*/ 	.byte	0x00, 0xf0, 0x11, 0x00


	//----- nvinfo : EIATTR_KPARAM_INFO
	.align		4
.L_19:
        /*0058*/ 	.byte	0x04, 0x17
        /*005a*/ 	.short	(.L_21 - .L_20)
.L_20:
        /*005c*/ 	.word	0x00000000
        /*0060*/ 	.short	0x0004
        /*0062*/ 	.short	0x0018
        /*0064*/ 	.byte	0x00, 0xf0, 0x11, 0x00


	//----- nvinfo : EIATTR_KPARAM_INFO
	.align		4
.L_21:
        /*0068*/ 	.byte	0x04, 0x17
        /*006a*/ 	.short	(.L_23 - .L_22)
.L_22:
        /*006c*/ 	.word	0x00000000
        /*0070*/ 	.short	0x0003
        /*0072*/ 	.short	0x0010
        /*0074*/ 	.byte	0x00, 0xf5, 0x21, 0x00


	//----- nvinfo : EIATTR_KPARAM_INFO
	.align		4
.L_23:
        /*0078*/ 	.byte	0x04, 0x17
        /*007a*/ 	.short	(.L_25 - .L_24)
.L_24:
        /*007c*/ 	.word	0x00000000
        /*0080*/ 	.short	0x0002
        /*0082*/ 	.short	0x0008
        /*0084*/ 	.byte	0x00, 0xf0, 0x11, 0x00


	//----- nvinfo : EIATTR_KPARAM_INFO
	.align		4
.L_25:
        /*0088*/ 	.byte	0x04, 0x17
        /*008a*/ 	.short	(.L_27 - .L_26)
.L_26:
        /*008c*/ 	.word	0x00000000
        /*0090*/ 	.short	0x0001
        /*0092*/ 	.short	0x0004
        /*0094*/ 	.byte	0x00, 0xf0, 0x11, 0x00


	//----- nvinfo : EIATTR_KPARAM_INFO
	.align		4
.L_27:
        /*0098*/ 	.byte	0x04, 0x17
        /*009a*/ 	.short	(.L_29 - .L_28)
.L_28:
        /*009c*/ 	.word	0x00000000
        /*00a0*/ 	.short	0x0000
        /*00a2*/ 	.short	0x0000
        /*00a4*/ 	.byte	0x00, 0xf0, 0x11, 0x00


	//----- nvinfo : EIATTR_SPARSE_MMA_MASK
	.align		4
.L_29:
        /*00a8*/ 	.byte	0x03, 0x50
        /*00aa*/ 	.short	0x0000


	//----- nvinfo : EIATTR_MAXREG_COUNT
	.align		4
        /*00ac*/ 	.byte	0x03, 0x1b
        /*00ae*/ 	.short	0x00ff


	//----- nvinfo : EIATTR_MERCURY_ISA_VERSION
	.align		4
        /*00b0*/ 	.byte	0x03, 0x5f
        /*00b2*/ 	.short	0x0101


	//----- nvinfo : EIATTR_VRC_CTA_INIT_COUNT
	.align		4
        /*00b4*/ 	.byte	0x02, 0x4a
	.zero		1
	.zero		1


	//----- nvinfo : EIATTR_EXIT_INSTR_OFFSETS
	.align		4
        /*00b8*/ 	.byte	0x04, 0x1c
        /*00ba*/ 	.short	(.L_31 - .L_30)


	//   ....[0]....
.L_30:
        /*00bc*/ 	.word	0x00000070


	//   ....[1]....
        /*00c0*/ 	.word	0x000000e0


	//   ....[2]....
        /*00c4*/ 	.word	0x00000950


	//   ....[3]....
        /*00c8*/ 	.word	0x00000de0


	//   ....[4]....
        /*00cc*/ 	.word	0x00001030


	//   ....[5]....
        /*00d0*/ 	.word	0x000011c0


	//   ....[6]....
        /*00d4*/ 	.word	0x00001290


	//----- nvinfo : EIATTR_CRS_STACK_SIZE
	.align		4
.L_31:
        /*00d8*/ 	.byte	0x04, 0x1e
        /*00da*/ 	.short	(.L_33 - .L_32)
.L_32:
        /*00dc*/ 	.word	0x00000000


	//----- nvinfo : EIATTR_CBANK_PARAM_SIZE
	.align		4
.L_33:
        /*00e0*/ 	.byte	0x03, 0x19
        /*00e2*/ 	.short	0x003c


	//----- nvinfo : EIATTR_PARAM_CBANK
	.align		4
        /*00e4*/ 	.byte	0x04, 0x0a
        /*00e6*/ 	.short	(.L_35 - .L_34)
	.align		4
.L_34:
        /*00e8*/ 	.word	index@(.nv.constant0._Z14get_bin_scoresiiiPfiiS_iS_i)
        /*00ec*/ 	.short	0x0380
        /*00ee*/ 	.short	0x003c


	//----- nvinfo : EIATTR_SW_WAR
	.align		4
.L_35:
        /*00f0*/ 	.byte	0x04, 0x36
        /*00f2*/ 	.short	(.L_37 - .L_36)
.L_36:
        /*00f4*/ 	.word	0x00000008
.L_37:


//--------------------- .nv.callgraph             --------------------------
	.section	.nv.callgraph,"",@"SHT_CUDA_CALLGRAPH"
	.align	4
	.sectionentsize	8
	.align		4
        /*0000*/ 	.word	0x00000000
	.align		4
        /*0004*/ 	.word	0xffffffff
	.align		4
        /*0008*/ 	.word	0x00000000
	.align		4
        /*000c*/ 	.word	0xfffffffe
	.align		4
        /*0010*/ 	.word	0x00000000
	.align		4
        /*0014*/ 	.word	0xfffffffd
	.align		4
        /*0018*/ 	.word	0x00000000
	.align		4
        /*001c*/ 	.word	0xfffffffc


//--------------------- .text._Z14get_bin_scoresiiiPfiiS_iS_i --------------------------
	.section	.text._Z14get_bin_scoresiiiPfiiS_iS_i,"ax",@progbits
	.align	128
        .global         _Z14get_bin_scoresiiiPfiiS_iS_i
        .type           _Z14get_bin_scoresiiiPfiiS_iS_i,@function
        .size           _Z14get_bin_scoresiiiPfiiS_iS_i,(.L_x_33 - _Z14get_bin_scoresiiiPfiiS_iS_i)
        .other          _Z14get_bin_scoresiiiPfiiS_iS_i,@"STO_CUDA_ENTRY STV_DEFAULT"
_Z14get_bin_scoresiiiPfiiS_iS_i:
.text._Z14get_bin_scoresiiiPfiiS_iS_i:
[----:B------:R-:W-:Y:S01]  /*0000*/  LDC R1, c[0x0][0x37c] ;  /* 0x0000df00ff017b82 */ /* 0x000fe20000000800 */
[----:B------:R-:W0:Y:S01]  /*0010*/  S2R R2, SR_CTAID.X ;  /* 0x0000000000027919 */ /* 0x000e220000002500 */
[----:B------:R-:W0:Y:S01]  /*0020*/  LDCU UR4, c[0x0][0x360] ;  /* 0x00006c00ff0477ac */ /* 0x000e220008000800 */
[----:B------:R-:W0:Y:S01]  /*0030*/  S2R R3, SR_TID.X ;  /* 0x0000000000037919 */ /* 0x000e220000002100 */
[----:B------:R-:W1:Y:S01]  /*0040*/  LDCU UR5, c[0x0][0x39c] ;  /* 0x00007380ff0577ac */ /* 0x000e620008000800 */
[----:B0-----:R-:W-:-:S05]  /*0050*/  IMAD R2, R2, UR4, R3 ;  /* 0x0000000402027c24 */ /* 0x001fca000f8e0203 */
[----:B-1----:R-:W-:-:S13]  /*0060*/  ISETP.GE.AND P0, PT, R2, UR5, PT ;  /* 0x0000000502007c0c */ /* 0x002fda000bf06270 */
[----:B------:R-:W-:Y:S05]  /*0070*/  @P0 EXIT ;  /* 0x000000000000094d */ /* 0x000fea0003800000 */
[----:B------:R-:W0:Y:S01]  /*0080*/  LDC R0, c[0x0][0x398] ;  /* 0x0000e600ff007b82 */ /* 0x000e220000000800 */
[----:B------:R-:W1:Y:S01]  /*0090*/  LDCU UR4, c[0x0][0x3a8] ;  /* 0x00007500ff0477ac */ /* 0x000e620008000800 */
[----:B------:R-:W2:Y:S01]  /*00a0*/  LDCU UR5, c[0x0][0x3b8] ;  /* 0x00007700ff0577ac */ /* 0x000ea20008000800 */
[C---:B-1----:R-:W-:Y:S02]  /*00b0*/  IMAD R22, R2.reuse, UR4, RZ ;  /* 0x0000000402167c24 */ /* 0x042fe4000f8e02ff */
[----:B--2---:R-:W-:Y:S01]  /*00c0*/  IMAD R3, R2, UR5, RZ ;  /* 0x0000000502037c24 */ /* 0x004fe2000f8e02ff */
[----:B0-----:R-:W-:-:S13]  /*00d0*/  ISETP.GE.AND P0, PT, R0, 0x1, PT ;  /* 0x000000010000780c */ /* 0x001fda0003f06270 */
[----:B------:R-:W-:Y:S05]  /*00e0*/  @!P0 EXIT ;  /* 0x000000000000894d */ /* 0x000fea0003800000 */
[----:B------:R-:W0:Y:S01]  /*00f0*/  LDCU UR4, c[0x0][0x384] ;  /* 0x00007080ff0477ac */ /* 0x000e220008000800 */
[----:B------:R-:W1:Y:S01]  /*0100*/  LDC.64 R6, c[0x0][0x3b0] ;  /* 0x0000ec00ff067b82 */ /* 0x000e620000000a00 */
[----:B------:R-:W-:Y:S01]  /*0110*/  SHF.R.S32.HI R21, RZ, 0x1f, R22 ;  /* 0x0000001fff157819 */ /* 0x000fe20000011416 */
[----:B------:R-:W2:Y:S01]  /*0120*/  LDCU.64 UR6, c[0x0][0x358] ;  /* 0x00006b00ff0677ac */ /* 0x000ea20008000a00 */
[----:B0-----:R-:W-:Y:S01]  /*0130*/  UISETP.GE.AND UP0, UPT, UR4, 0x2, UPT ;  /* 0x000000020400788c */ /* 0x001fe2000bf06270 */
[----:B-1----:R-:W-:-:S08]  /*0140*/  IMAD.WIDE R6, R3, 0x4, R6 ;  /* 0x0000000403067825 */ /* 0x002fd000078e0206 */
[----:B--2---:R-:W-:Y:S05]  /*0150*/  BRA.U !UP0, `(.L_x_0) ;  /* 0x0000000908007547 */ /* 0x004fea000b800000 */
[----:B------:R-:W0:Y:S01]  /*0160*/  LDCU UR5, c[0x0][0x380] ;  /* 0x00007000ff0577ac */ /* 0x000e220008000800 */
[----:B------:R-:W0:Y:S02]  /*0170*/  LDCU UR4, c[0x0][0x388] ;  /* 0x00007100ff0477ac */ /* 0x000e240008000800 */
[----:B0-----:R-:W-:-:S04]  /*0180*/  UISETP.LT.AND UP0, UPT, UR5, UR4, UPT ;  /* 0x000000040500728c */ /* 0x001fc8000bf01270 */
[----:B------:R-:W-:-:S03]  /*0190*/  USEL UR5, UR5, UR4, UP0 ;  /* 0x0000000405057287 */ /* 0x000fc60008000000 */
[----:B------:R-:W-:-:S09]  /*01a0*/  UMOV UR4, URZ ;  /* 0x000000ff00047c82 */ /* 0x000fd20008000000 */
.L_x_16:
[----:B0-----:R-:W0:Y:S01]  /*01b0*/  LDCU.64 UR8, c[0x0][0x3a0] ;  /* 0x00007400ff0877ac */ /* 0x001e220008000a00 */
[----:B------:R-:W-:Y:S01]  /*01c0*/  IADD3 R0, P0, PT, R22, UR4, RZ ;  /* 0x0000000416007c10 */ /* 0x000fe2000ff1e0ff */
[----:B------:R-:W1:Y:S04]  /*01d0*/  LDC.64 R16, c[0x0][0x380] ;  /* 0x0000e000ff107b82 */ /* 0x000e680000000a00 */
[----:B------:R-:W-:Y:S01]  /*01e0*/  IMAD.X R3, RZ, RZ, R21, P0 ;  /* 0x000000ffff037224 */ /* 0x000fe200000e0615 */
[C---:B0--3--:R-:W-:Y:S01]  /*01f0*/  LEA R4, P0, R0.reuse, UR8, 0x2 ;  /* 0x0000000800047c11 */ /* 0x049fe2000f8010ff */
[----:B------:R-:W-:Y:S01]  /*0200*/  IMAD.MOV.U32 R9, RZ, RZ, 0x3f800000 ;  /* 0x3f800000ff097424 */ /* 0x000fe200078e00ff */
[----:B------:R-:W0:Y:S02]  /*0210*/  LDCU UR8, c[0x0][0x398] ;  /* 0x00007300ff0877ac */ /* 0x000e240008000800 */
[----:B------:R-:W-:-:S05]  /*0220*/  LEA.HI.X R5, R0, UR9, R3, 0x2, P0 ;  /* 0x0000000900057c11 */ /* 0x000fca00080f1403 */
[----:B------:R-:W2:Y:S01]  /*0230*/  LDG.E R20, desc[UR6][R4.64] ;  /* 0x0000000604147981 */ /* 0x000ea2000c1e1900 */
[----:B------:R-:W-:Y:S01]  /*0240*/  UIADD3 UR4, UPT, UPT, UR4, 0x1, URZ ;  /* 0x0000000104047890 */ /* 0x000fe2000fffe0ff */
[----:B------:R-:W-:-:S03]  /*0250*/  IMAD.MOV.U32 R18, RZ, RZ, 0x2 ;  /* 0x00000002ff127424 */ /* 0x000fc600078e00ff */
[----:B0-----:R-:W-:Y:S01]  /*0260*/  UISETP.NE.AND UP0, UPT, UR4, UR8, UPT ;  /* 0x000000080400728c */ /* 0x001fe2000bf05270 */
[----:B--2---:R-:W1:Y:S02]  /*0270*/  F2I.FLOOR.NTZ R0, R20 ;  /* 0x0000001400007305 */ /* 0x004e640000207100 */
[----:B-1----:R-:W-:-:S05]  /*0280*/  VIADDMNMX R17, R0, R17, R16, PT ;  /* 0x0000001100117246 */ /* 0x002fca0003800110 */
[----:B------:R-:W-:-:S04]  /*0290*/  IMAD.WIDE R2, R17, 0x4, R6 ;  /* 0x0000000411027825 */ /* 0x000fc800078e0206 */
[C---:B------:R-:W-:Y:S01]  /*02a0*/  VIADD R19, R17.reuse, 0xffffffff ;  /* 0xffffffff11137836 */ /* 0x040fe20000000000 */
[----:B------:R0:W-:Y:S01]  /*02b0*/  STG.E desc[UR6][R2.64+-0x4], R9 ;  /* 0xfffffc0902007986 */ /* 0x0001e2000c101906 */
[----:B------:R-:W-:-:S07]  /*02c0*/  VIADD R17, R17, 0x1 ;  /* 0x0000000111117836 */ /* 0x000fce0000000000 */
.L_x_15:
[----:B0-----:R-:W0:Y:S01]  /*02d0*/  LDC.64 R8, c[0x0][0x390] ;  /* 0x0000e400ff087b82 */ /* 0x001e220000000a00 */
[----:B------:R-:W1:Y:S01]  /*02e0*/  LDCU UR8, c[0x0][0x384] ;  /* 0x00007080ff0877ac */ /* 0x000e620008000800 */
[----:B------:R-:W-:Y:S01]  /*02f0*/  BSSY.RECONVERGENT B0, `(.L_x_1) ;  /* 0x0000061000007945 */ /* 0x000fe20003800200 */
[----:B------:R-:W-:Y:S02]  /*0300*/  IMAD.IADD R25, R19, 0x1, -R18 ;  /* 0x0000000113197824 */ /* 0x000fe400078e0a12 */
[----:B------:R-:W-:Y:S01]  /*0310*/  IMAD.MOV.U32 R16, RZ, RZ, R17 ;  /* 0x000000ffff107224 */ /* 0x000fe200078e0011 */
[----:B------:R-:W2:Y:S02]  /*0320*/  LDCU UR9, c[0x0][0x388] ;  /* 0x00007100ff0977ac */ /* 0x000ea40008000800 */
[----:B---3--:R-:W3:Y:S01]  /*0330*/  LDC.64 R4, c[0x0][0x390] ;  /* 0x0000e400ff047b82 */ /* 0x008ee20000000a00 */
[C---:B-1----:R-:W-:Y:S01]  /*0340*/  ISETP.NE.AND P2, PT, R18.reuse, UR8, PT ;  /* 0x0000000812007c0c */ /* 0x042fe2000bf45270 */
[C---:B0-----:R-:W-:Y:S01]  /*0350*/  IMAD.WIDE R8, R18.reuse, 0x4, R8 ;  /* 0x0000000412087825 */ /* 0x041fe200078e0208 */
[----:B--2---:R-:W-:-:S11]  /*0360*/  IADD3 R18, PT, PT, R18, 0x1, RZ ;  /* 0x0000000112127810 */ /* 0x004fd60007ffe0ff */
.L_x_14:
[C---:B------:R-:W-:Y:S01]  /*0370*/  VIADD R14, R25.reuse, 0x1 ;  /* 0x00000001190e7836 */ /* 0x040fe20000000000 */
[C---:B------:R-:W-:Y:S01]  /*0380*/  ISETP.GE.AND P0, PT, R25.reuse, -0x1, PT ;  /* 0xffffffff1900780c */ /* 0x040fe20003f06270 */
[----:B------:R-:W-:Y:S01]  /*0390*/  BSSY.RECONVERGENT B1, `(.L_x_2) ;  /* 0x0000027000017945 */ /* 0x000fe20003800200 */
[C---:B------:R-:W-:Y:S02]  /*03a0*/  VIADD R15, R25.reuse, 0x2 ;  /* 0x00000002190f7836 */ /* 0x040fe40000000000 */
[----:B------:R-:W-:Y:S01]  /*03b0*/  ISETP.GE.OR P0, PT, R14, UR5, !P0 ;  /* 0x000000050e007c0c */ /* 0x000fe2000c706670 */
[----:B0-----:R-:W-:Y:S02]  /*03c0*/  IMAD.MOV.U32 R23, RZ, RZ, RZ ;  /* 0x000000ffff177224 */ /* 0x001fe400078e00ff */
[----:B------:R-:W-:-:S10]  /*03d0*/  IMAD.WIDE R10, R25, 0x4, R6 ;  /* 0x00000004190a7825 */ /* 0x000fd400078e0206 */
[----:B------:R-:W-:-:S05]  /*03e0*/  @!P0 VIADD R0, R16, 0xfffffffe ;  /* 0xfffffffe10008836 */ /* 0x000fca0000000000 */
[----:B------:R-:W-:-:S04]  /*03f0*/  ISETP.LT.OR P0, PT, R0, RZ, P0 ;  /* 0x000000ff0000720c */ /* 0x000fc80000701670 */
[----:B------:R-:W-:-:S13]  /*0400*/  ISETP.GE.OR P0, PT, R25, UR9, P0 ;  /* 0x0000000919007c0c */ /* 0x000fda0008706670 */
[----:B------:R-:W-:Y:S05]  /*0410*/  @P0 BRA `(.L_x_3) ;  /* 0x0000000000780947 */ /* 0x000fea0003800000 */
[----:B---3--:R-:W-:-:S04]  /*0420*/  IMAD.WIDE R2, R25, 0x4, R4 ;  /* 0x0000000419027825 */ /* 0x008fc800078e0204 */
[----:B------:R-:W-:Y:S02]  /*0430*/  IMAD.WIDE R12, R25, 0x4, R8 ;  /* 0x00000004190c7825 */ /* 0x000fe400078e0208 */
[----:B------:R-:W2:Y:S04]  /*0440*/  LDG.E R3, desc[UR6][R2.64+0x4] ;  /* 0x0000040602037981 */ /* 0x000ea8000c1e1900 */
[----:B------:R-:W3:Y:S01]  /*0450*/  LDG.E R12, desc[UR6][R12.64] ;  /* 0x000000060c0c7981 */ /* 0x000ee2000c1e1900 */
[----:B------:R-:W-:Y:S01]  /*0460*/  BSSY.RECONVERGENT B2, `(.L_x_4) ;  /* 0x0000017000027945 */ /* 0x000fe20003800200 */
[----:B------:R-:W-:Y:S02]  /*0470*/  IMAD.MOV.U32 R23, RZ, RZ, 0x3f800000 ;  /* 0x3f800000ff177424 */ /* 0x000fe400078e00ff */
[----:B--2---:R-:W-:Y:S01]  /*0480*/  FADD R0, R20, -R3 ;  /* 0x8000000314007221 */ /* 0x004fe20000000000 */
[----:B---3--:R-:W-:-:S04]  /*0490*/  FADD R27, -R3, R12 ;  /* 0x0000000c031b7221 */ /* 0x008fc80000000100 */
[C---:B------:R-:W-:Y:S02]  /*04a0*/  FSETP.NEU.AND P1, PT, R0.reuse, RZ, PT ;  /* 0x000000ff0000720b */ /* 0x040fe40003f2d000 */
[----:B------:R-:W-:-:S13]  /*04b0*/  FSETP.NEU.AND P0, PT, R0, R27, PT ;  /* 0x0000001b0000720b */ /* 0x000fda0003f0d000 */
[----:B------:R-:W-:Y:S05]  /*04c0*/  @!P0 BRA P1, `(.L_x_5) ;  /* 0x0000000000408947 */ /* 0x000fea0000800000 */
[----:B------:R-:W0:Y:S01]  /*04d0*/  MUFU.RCP R2, R27 ;  /* 0x0000001b00027308 */ /* 0x000e220000001000 */
[----:B------:R-:W-:Y:S01]  /*04e0*/  BSSY.RECONVERGENT B3, `(.L_x_6) ;  /* 0x000000d000037945 */ /* 0x000fe20003800200 */
[----:B------:R-:W-:-:S06]  /*04f0*/  FSETP.NEU.AND P3, PT, R27, RZ, PT ;  /* 0x000000ff1b00720b */ /* 0x000fcc0003f6d000 */
[----:B------:R-:W1:Y:S01]  /*0500*/  FCHK P0, R0, R27 ;  /* 0x0000001b00007302 */ /* 0x000e620000000000 */
[----:B0-----:R-:W-:-:S04]  /*0510*/  FFMA R3, -R27, R2, 1 ;  /* 0x3f8000001b037423 */ /* 0x001fc80000000102 */
[----:B------:R-:W-:-:S04]  /*0520*/  FFMA R3, R2, R3, R2 ;  /* 0x0000000302037223 */ /* 0x000fc80000000002 */
[----:B------:R-:W-:-:S04]  /*0530*/  FFMA R2, R0, R3, RZ ;  /* 0x0000000300027223 */ /* 0x000fc800000000ff */
[----:B------:R-:W-:-:S04]  /*0540*/  FFMA R12, -R27, R2, R0 ;  /* 0x000000021b0c7223 */ /* 0x000fc80000000100 */
[----:B------:R-:W-:Y:S01]  /*0550*/  FFMA R2, R3, R12, R2 ;  /* 0x0000000c03027223 */ /* 0x000fe20000000002 */
[----:B-1----:R-:W-:Y:S06]  /*0560*/  @!P0 BRA `(.L_x_7) ;  /* 0x0000000000108947 */ /* 0x002fec0003800000 */
[----:B------:R-:W-:Y:S01]  /*0570*/  IMAD.MOV.U32 R3, RZ, RZ, R27 ;  /* 0x000000ffff037224 */ /* 0x000fe200078e001b */
[----:B------:R-:W-:-:S07]  /*0580*/  MOV R12, 0x5a0 ;  /* 0x000005a0000c7802 */ /* 0x000fce0000000f00 */
[----:B------:R-:W-:Y:S05]  /*0590*/  CALL.REL.NOINC `($__internal_0_$__cuda_sm3x_div_rn_noftz_f32_slowpath) ;  /* 0x0000000c00407944 */ /* 0x000fea0003c00000 */
[----:B------:R-:W-:-:S07]  /*05a0*/  MOV R2, R0 ;  /* 0x0000000000027202 */ /* 0x000fce0000000f00 */
.L_x_7:
[----:B------:R-:W-:Y:S05]  /*05b0*/  BSYNC.RECONVERGENT B3 ;  /* 0x0000000000037941 */ /* 0x000fea0003800200 */
.L_x_6:
[----:B------:R-:W-:-:S07]  /*05c0*/  FSEL R23, R2, RZ, P3 ;  /* 0x000000ff02177208 */ /* 0x000fce0001800000 */
.L_x_5:
[----:B------:R-:W-:Y:S05]  /*05d0*/  BSYNC.RECONVERGENT B2 ;  /* 0x0000000000027941 */ /* 0x000fea0003800200 */
.L_x_4:
[----:B------:R-:W2:Y:S02]  /*05e0*/  LDG.E R0, desc[UR6][R10.64+0x4] ;  /* 0x000004060a007981 */ /* 0x000ea4000c1e1900 */
[----:B--2---:R-:W-:-:S07]  /*05f0*/  FMUL R23, R0, R23 ;  /* 0x0000001700177220 */ /* 0x004fce0000400000 */
.L_x_3:
[----:B------:R-:W-:Y:S05]  /*0600*/  BSYNC.RECONVERGENT B1 ;  /* 0x0000000000017941 */ /* 0x000fea0003800200 */
.L_x_2:
[----:B------:R-:W-:Y:S01]  /*0610*/  VIADD R3, R16, 0xffffffff ;  /* 0xffffffff10037836 */ /* 0x000fe20000000000 */
[----:B------:R-:W-:Y:S01]  /*0620*/  ISETP.GE.AND P0, PT, R15, UR5, PT ;  /* 0x000000050f007c0c */ /* 0x000fe2000bf06270 */
[----:B------:R-:W-:Y:S01]  /*0630*/  BSSY.RECONVERGENT B1, `(.L_x_8) ;  /* 0x0000026000017945 */ /* 0x000fe20003800200 */
[----:B------:R-:W-:Y:S02]  /*0640*/  IMAD.MOV.U32 R0, RZ, RZ, RZ ;  /* 0x000000ffff007224 */ /* 0x000fe400078e00ff */
[----:B------:R-:W-:Y:S02]  /*0650*/  ISETP.GE.AND P1, PT, R3, UR9, PT ;  /* 0x0000000903007c0c */ /* 0x000fe4000bf26270 */
[----:B------:R-:W-:Y:S02]  /*0660*/  ISETP.LT.OR P0, PT, R25, -0x2, P0 ;  /* 0xfffffffe1900780c */ /* 0x000fe40000701670 */
[----:B------:R-:W-:-:S04]  /*0670*/  ISETP.LT.OR P1, PT, R3, RZ, P1 ;  /* 0x000000ff0300720c */ /* 0x000fc80000f21670 */
[----:B------:R-:W-:-:S13]  /*0680*/  PLOP3.LUT P0, PT, P0, P1, PT, 0xf8, 0x8f ;  /* 0x00000000008f781c */ /* 0x000fda0000703f70 */
[----:B------:R-:W-:Y:S05]  /*0690*/  @P0 BRA `(.L_x_9) ;  /* 0x00000000007c0947 */ /* 0x000fea0003800000 */
[----:B---3--:R-:W-:-:S04]  /*06a0*/  IMAD.WIDE.U32 R2, R3, 0x4, R4 ;  /* 0x0000000403027825 */ /* 0x008fc800078e0004 */
[----:B------:R-:W-:Y:S02]  /*06b0*/  IMAD.WIDE.U32 R12, R15, 0x4, R4 ;  /* 0x000000040f0c7825 */ /* 0x000fe400078e0004 */
[----:B------:R-:W2:Y:S04]  /*06c0*/  LDG.E R3, desc[UR6][R2.64] ;  /* 0x0000000602037981 */ /* 0x000ea8000c1e1900 */
[----:B------:R-:W3:Y:S01]  /*06d0*/  LDG.E R12, desc[UR6][R12.64] ;  /* 0x000000060c0c7981 */ /* 0x000ee2000c1e1900 */
[----:B------:R-:W-:Y:S01]  /*06e0*/  BSSY.RECONVERGENT B2, `(.L_x_10) ;  /* 0x0000017000027945 */ /* 0x000fe20003800200 */
[----:B------:R-:W-:Y:S02]  /*06f0*/  IMAD.MOV.U32 R24, RZ, RZ, 0x3f800000 ;  /* 0x3f800000ff187424 */ /* 0x000fe400078e00ff */
[----:B--2---:R-:W-:Y:S01]  /*0700*/  FADD R0, -R20, R3 ;  /* 0x0000000314007221 */ /* 0x004fe20000000100 */
[----:B---3--:R-:W-:-:S04]  /*0710*/  FADD R25, R3, -R12 ;  /* 0x8000000c03197221 */ /* 0x008fc80000000000 */
        /* <DEDUP_REMOVED lines=16> */
[----:B------:R-:W-:-:S07]  /*0820*/  IMAD.MOV.U32 R2, RZ, RZ, R0 ;  /* 0x000000ffff027224 */ /* 0x000fce00078e0000 */
.L_x_13:
[----:B------:R-:W-:Y:S05]  /*0830*/  BSYNC.RECONVERGENT B3 ;  /* 0x0000000000037941 */ /* 0x000fea0003800200 */
.L_x_12:
[----:B------:R-:W-:-:S07]  /*0840*/  FSEL R24, R2, RZ, P3 ;  /* 0x000000ff02187208 */ /* 0x000fce0001800000 */
.L_x_11:
[----:B------:R-:W-:Y:S05]  /*0850*/  BSYNC.RECONVERGENT B2 ;  /* 0x0000000000027941 */ /* 0x000fea0003800200 */
.L_x_10:
[----:B------:R-:W-:-:S06]  /*0860*/  IMAD.WIDE.U32 R2, R15, 0x4, R6 ;  /* 0x000000040f027825 */ /* 0x000fcc00078e0006 */
[----:B------:R-:W2:Y:S02]  /*0870*/  LDG.E R3, desc[UR6][R2.64] ;  /* 0x0000000602037981 */ /* 0x000ea4000c1e1900 */
[----:B--2---:R-:W-:-:S07]  /*0880*/  FMUL R0, R3, R24 ;  /* 0x0000001803007220 */ /* 0x004fce0000400000 */
.L_x_9:
[----:B------:R-:W-:Y:S05]  /*0890*/  BSYNC.RECONVERGENT B1 ;  /* 0x0000000000017941 */ /* 0x000fea0003800200 */
.L_x_8:
[----:B------:R-:W-:Y:S01]  /*08a0*/  FADD R23, R0, R23 ;  /* 0x0000001700177221 */ /* 0x000fe20000000000 */
[----:B------:R-:W-:Y:S01]  /*08b0*/  ISETP.GE.AND P0, PT, R14, R19, PT ;  /* 0x000000130e00720c */ /* 0x000fe20003f06270 */
[----:B------:R-:W-:Y:S01]  /*08c0*/  VIADD R16, R16, 0x1 ;  /* 0x0000000110107836 */ /* 0x000fe20000000000 */
[----:B------:R-:W-:Y:S02]  /*08d0*/  MOV R25, R14 ;  /* 0x0000000e00197202 */ /* 0x000fe40000000f00 */
[----:B------:R0:W-:Y:S09]  /*08e0*/  STG.E desc[UR6][R10.64+0x4], R23 ;  /* 0x000004170a007986 */ /* 0x0001f2000c101906 */
[----:B------:R-:W-:Y:S05]  /*08f0*/  @!P0 BRA `(.L_x_14) ;  /* 0xfffffff8009c8947 */ /* 0x000fea000383ffff */
[----:B------:R-:W-:Y:S05]  /*0900*/  BSYNC.RECONVERGENT B0 ;  /* 0x0000000000007941 */ /* 0x000fea0003800200 */
.L_x_1:
[----:B------:R-:W-:Y:S05]  /*0910*/  @P2 BRA `(.L_x_15) ;  /* 0xfffffff8006c2947 */ /* 0x000fea000383ffff */
[----:B------:R-:W1:Y:S02]  /*0920*/  LDC R3, c[0x0][0x380] ;  /* 0x0000e000ff037b82 */ /* 0x000e640000000800 */
[----:B-1----:R-:W-:Y:S01]  /*0930*/  IMAD.WIDE R6, R3, 0x4, R6 ;  /* 0x0000000403067825 */ /* 0x002fe200078e0206 */
[----:B------:R-:W-:Y:S06]  /*0940*/  BRA.U UP0, `(.L_x_16) ;  /* 0xfffffff900187547 */ /* 0x000fec000b83ffff */
[----:B------:R-:W-:Y:S05]  /*0950*/  EXIT ;  /* 0x000000000000794d */ /* 0x000fea0003800000 */
.L_x_0:
[----:B------:R-:W-:Y:S01]  /*0960*/  ISETP.GE.U32.AND P0, PT, R0, 0x8, PT ;  /* 0x000000080000780c */ /* 0x000fe20003f06070 */
[----:B------:R-:W-:-:S12]  /*0970*/  IMAD.MOV.U32 R3, RZ, RZ, RZ ;  /* 0x000000ffff037224 */ /* 0x000fd800078e00ff */
[----:B------:R-:W-:Y:S05]  /*0980*/  @!P0 BRA `(.L_x_17) ;  /* 0x0000000400108947 */ /* 0x000fea0003800000 */
[----:B------:R-:W0:Y:S01]  /*0990*/  LDCU.64 UR8, c[0x0][0x3a0] ;  /* 0x00007400ff0877ac */ /* 0x000e220008000a00 */
[----:B------:R-:W1:Y:S01]  /*09a0*/  LDC R9, c[0x0][0x380] ;  /* 0x0000e000ff097b82 */ /* 0x000e620000000800 */
[----:B------:R-:W-:Y:S02]  /*09b0*/  IADD3 R10, P0, PT, R6, -0x4, RZ ;  /* 0xfffffffc060a7810 */ /* 0x000fe40007f1e0ff */
[----:B------:R-:W-:Y:S02]  /*09c0*/  LOP3.LUT R3, R0, 0x7ffffff8, RZ, 0xc0, !PT ;  /* 0x7ffffff800037812 */ /* 0x000fe400078ec0ff */
[----:B------:R-:W-:Y:S02]  /*09d0*/  IADD3.X R5, PT, PT, R7, -0x1, RZ, P0, !PT ;  /* 0xffffffff07057810 */ /* 0x000fe400007fe4ff */
[----:B0-----:R-:W-:-:S04]  /*09e0*/  LEA R2, P1, R22, UR8, 0x2 ;  /* 0x0000000816027c11 */ /* 0x001fc8000f8210ff */
[----:B------:R-:W-:Y:S01]  /*09f0*/  IADD3 R6, P2, PT, R2, 0x10, RZ ;  /* 0x0000001002067810 */ /* 0x000fe20007f5e0ff */
[----:B------:R-:W-:Y:S01]  /*0a00*/  IMAD.MOV R2, RZ, RZ, -R3 ;  /* 0x000000ffff027224 */ /* 0x000fe200078e0a03 */
[----:B------:R-:W-:-:S05]  /*0a10*/  LEA.HI.X R4, R22, UR9, R21, 0x2, P1 ;  /* 0x0000000916047c11 */ /* 0x000fca00088f1415 */
[----:B------:R-:W-:-:S07]  /*0a20*/  IMAD.X R7, RZ, RZ, R4, P2 ;  /* 0x000000ffff077224 */ /* 0x000fce00010e0604 */
.L_x_18:
[----:B------:R-:W2:Y:S01]  /*0a30*/  LDG.E R4, desc[UR6][R6.64+-0x10] ;  /* 0xfffff00606047981 */ /* 0x000ea2000c1e1900 */
[----:B0-----:R-:W-:Y:S01]  /*0a40*/  IMAD.MOV.U32 R8, RZ, RZ, 0x3f800000 ;  /* 0x3f800000ff087424 */ /* 0x001fe200078e00ff */
[----:B--2---:R-:W1:Y:S02]  /*0a50*/  F2I.FLOOR.NTZ R4, R4 ;  /* 0x0000000400047305 */ /* 0x004e640000207100 */
[----:B-1----:R-:W-:Y:S01]  /*0a60*/  VIADDMNMX R11, R4, UR4, R9, PT ;  /* 0x00000004040b7c46 */ /* 0x002fe2000b800109 */
[----:B------:R-:W-:-:S04]  /*0a70*/  IMAD.MOV.U32 R4, RZ, RZ, R10 ;  /* 0x000000ffff047224 */ /* 0x000fc800078e000a */
[----:B------:R-:W-:-:S05]  /*0a80*/  IMAD.WIDE R10, R11, 0x4, R4 ;  /* 0x000000040b0a7825 */ /* 0x000fca00078e0204 */
[----:B------:R0:W-:Y:S04]  /*0a90*/  STG.E desc[UR6][R10.64], R8 ;  /* 0x000000080a007986 */ /* 0x0001e8000c101906 */
[----:B------:R-:W2:Y:S01]  /*0aa0*/  LDG.E R16, desc[UR6][R6.64+-0xc] ;  /* 0xfffff40606107981 */ /* 0x000ea2000c1e1900 */
[----:B------:R-:W-:Y:S01]  /*0ab0*/  IMAD.WIDE R12, R9, 0x4, R4 ;  /* 0x00000004090c7825 */ /* 0x000fe200078e0204 */
[----:B--2---:R-:W1:Y:S02]  /*0ac0*/  F2I.FLOOR.NTZ R16, R16 ;  /* 0x0000001000107305 */ /* 0x004e640000207100 */
[----:B-1----:R-:W-:-:S05]  /*0ad0*/  VIADDMNMX R15, R16, UR4, R9, PT ;  /* 0x00000004100f7c46 */ /* 0x002fca000b800109 */
[----:B------:R-:W-:-:S05]  /*0ae0*/  IMAD.WIDE R12, R15, 0x4, R12 ;  /* 0x000000040f0c7825 */ /* 0x000fca00078e020c */
[----:B------:R1:W-:Y:S04]  /*0af0*/  STG.E desc[UR6][R12.64], R8 ;  /* 0x000000080c007986 */ /* 0x0003e8000c101906 */
[----:B------:R-:W2:Y:S01]  /*0b00*/  LDG.E R17, desc[UR6][R6.64+-0x8] ;  /* 0xfffff80606117981 */ /* 0x000ea2000c1e1900 */
[----:B------:R-:W-:Y:S01]  /*0b10*/  IMAD.WIDE R14, R9, 0x8, R4 ;  /* 0x00000008090e7825 */ /* 0x000fe200078e0204 */
[----:B--2---:R-:W2:Y:S02]  /*0b20*/  F2I.FLOOR.NTZ R18, R17 ;  /* 0x0000001100127305 */ /* 0x004ea40000207100 */
[----:B--2---:R-:W-:-:S05]  /*0b30*/  VIADDMNMX R19, R18, UR4, R9, PT ;  /* 0x0000000412137c46 */ /* 0x004fca000b800109 */
[----:B------:R-:W-:-:S05]  /*0b40*/  IMAD.WIDE R14, R19, 0x4, R14 ;  /* 0x00000004130e7825 */ /* 0x000fca00078e020e */
[----:B------:R2:W-:Y:S04]  /*0b50*/  STG.E desc[UR6][R14.64], R8 ;  /* 0x000000080e007986 */ /* 0x0005e8000c101906 */
[----:B------:R-:W3:Y:S01]  /*0b60*/  LDG.E R16, desc[UR6][R6.64+-0x4] ;  /* 0xfffffc0606107981 */ /* 0x000ee2000c1e1900 */
[----:B0-----:R-:W-:Y:S01]  /*0b70*/  IMAD.WIDE R10, R9, 0xc, R4 ;  /* 0x0000000c090a7825 */ /* 0x001fe200078e0204 */
[----:B---3--:R-:W0:Y:S02]  /*0b80*/  F2I.FLOOR.NTZ R16, R16 ;  /* 0x0000001000107305 */ /* 0x008e240000207100 */
[----:B0-----:R-:W-:-:S05]  /*0b90*/  VIADDMNMX R19, R16, UR4, R9, PT ;  /* 0x0000000410137c46 */ /* 0x001fca000b800109 */
[----:B------:R-:W-:-:S05]  /*0ba0*/  IMAD.WIDE R10, R19, 0x4, R10 ;  /* 0x00000004130a7825 */ /* 0x000fca00078e020a */
[----:B------:R0:W-:Y:S04]  /*0bb0*/  STG.E desc[UR6][R10.64], R8 ;  /* 0x000000080a007986 */ /* 0x0001e8000c101906 */
[----:B------:R-:W3:Y:S01]  /*0bc0*/  LDG.E R17, desc[UR6][R6.64] ;  /* 0x0000000606117981 */ /* 0x000ee2000c1e1900 */
[----:B-1----:R-:W-:Y:S01]  /*0bd0*/  IMAD.WIDE R12, R9, 0x10, R4 ;  /* 0x00000010090c7825 */ /* 0x002fe200078e0204 */
[----:B---3--:R-:W1:Y:S02]  /*0be0*/  F2I.FLOOR.NTZ R18, R17 ;  /* 0x0000001100127305 */ /* 0x008e640000207100 */
[----:B-1----:R-:W-:-:S05]  /*0bf0*/  VIADDMNMX R19, R18, UR4, R9, PT ;  /* 0x0000000412137c46 */ /* 0x002fca000b800109 */
[----:B------:R-:W-:-:S05]  /*0c00*/  IMAD.WIDE R12, R19, 0x4, R12 ;  /* 0x00000004130c7825 */ /* 0x000fca00078e020c */
[----:B------:R1:W-:Y:S04]  /*0c10*/  STG.E desc[UR6][R12.64], R8 ;  /* 0x000000080c007986 */ /* 0x0003e8000c101906 */
[----:B------:R-:W3:Y:S01]  /*0c20*/  LDG.E R16, desc[UR6][R6.64+0x4] ;  /* 0x0000040606107981 */ /* 0x000ee2000c1e1900 */
[----:B--2---:R-:W-:Y:S01]  /*0c30*/  IMAD.WIDE R14, R9, 0x14, R4 ;  /* 0x00000014090e7825 */ /* 0x004fe200078e0204 */
[----:B---3--:R-:W2:Y:S02]  /*0c40*/  F2I.FLOOR.NTZ R16, R16 ;  /* 0x0000001000107305 */ /* 0x008ea40000207100 */
[----:B--2---:R-:W-:-:S05]  /*0c50*/  VIADDMNMX R19, R16, UR4, R9, PT ;  /* 0x0000000410137c46 */ /* 0x004fca000b800109 */
[----:B------:R-:W-:-:S05]  /*0c60*/  IMAD.WIDE R14, R19, 0x4, R14 ;  /* 0x00000004130e7825 */ /* 0x000fca00078e020e */
[----:B------:R-:W-:Y:S04]  /*0c70*/  STG.E desc[UR6][R14.64], R8 ;  /* 0x000000080e007986 */ /* 0x000fe8000c101906 */
[----:B------:R-:W2:Y:S01]  /*0c80*/  LDG.E R17, desc[UR6][R6.64+0x8] ;  /* 0x0000080606117981 */ /* 0x000ea2000c1e1900 */
[----:B0-----:R-:W-:Y:S01]  /*0c90*/  IMAD.WIDE R10, R9, 0x18, R4 ;  /* 0x00000018090a7825 */ /* 0x001fe200078e0204 */
[----:B--2---:R-:W0:Y:S02]  /*0ca0*/  F2I.FLOOR.NTZ R18, R17 ;  /* 0x0000001100127305 */ /* 0x004e240000207100 */
[----:B0-----:R-:W-:-:S05]  /*0cb0*/  VIADDMNMX R19, R18, UR4, R9, PT ;  /* 0x0000000412137c46 */ /* 0x001fca000b800109 */
[----:B------:R-:W-:-:S05]  /*0cc0*/  IMAD.WIDE R10, R19, 0x4, R10 ;  /* 0x00000004130a7825 */ /* 0x000fca00078e020a */
[----:B------:R0:W-:Y:S04]  /*0cd0*/  STG.E desc[UR6][R10.64], R8 ;  /* 0x000000080a007986 */ /* 0x0001e8000c101906 */
[----:B------:R2:W3:Y:S01]  /*0ce0*/  LDG.E R16, desc[UR6][R6.64+0xc] ;  /* 0x00000c0606107981 */ /* 0x0004e2000c1e1900 */
[----:B-1----:R-:W-:Y:S01]  /*0cf0*/  IMAD.WIDE R12, R9, 0x1c, R4 ;  /* 0x0000001c090c7825 */ /* 0x002fe200078e0204 */
[----:B------:R-:W-:-:S03]  /*0d00*/  IADD3 R2, PT, PT, R2, 0x8, RZ ;  /* 0x0000000802027810 */ /* 0x000fc60007ffe0ff */
[----:B------:R-:W-:Y:S01]  /*0d10*/  IMAD.WIDE R4, R9, 0x20, R4 ;  /* 0x0000002009047825 */ /* 0x000fe200078e0204 */
[----:B------:R-:W-:-:S03]  /*0d20*/  ISETP.NE.AND P0, PT, R2, RZ, PT ;  /* 0x000000ff0200720c */ /* 0x000fc60003f05270 */
[----:B0-----:R-:W-:Y:S01]  /*0d30*/  IMAD.MOV.U32 R10, RZ, RZ, R4 ;  /* 0x000000ffff0a7224 */ /* 0x001fe200078e0004 */
[----:B--2---:R-:W-:-:S05]  /*0d40*/  IADD3 R6, P1, PT, R6, 0x20, RZ ;  /* 0x0000002006067810 */ /* 0x004fca0007f3e0ff */
[----:B------:R-:W-:Y:S01]  /*0d50*/  IMAD.X R7, RZ, RZ, R7, P1 ;  /* 0x000000ffff077224 */ /* 0x000fe200008e0607 */
[----:B---3--:R-:W0:Y:S02]  /*0d60*/  F2I.FLOOR.NTZ R16, R16 ;  /* 0x0000001000107305 */ /* 0x008e240000207100 */
[----:B0-----:R-:W-:-:S05]  /*0d70*/  VIADDMNMX R19, R16, UR4, R9, PT ;  /* 0x0000000410137c46 */ /* 0x001fca000b800109 */
[----:B------:R-:W-:-:S05]  /*0d80*/  IMAD.WIDE R12, R19, 0x4, R12 ;  /* 0x00000004130c7825 */ /* 0x000fca00078e020c */
[----:B------:R0:W-:Y:S01]  /*0d90*/  STG.E desc[UR6][R12.64], R8 ;  /* 0x000000080c007986 */ /* 0x0001e2000c101906 */
[----:B------:R-:W-:Y:S05]  /*0da0*/  @P0 BRA `(.L_x_18) ;  /* 0xfffffffc00200947 */ /* 0x000fea000383ffff */
[----:B------:R-:W-:-:S05]  /*0db0*/  IADD3 R6, P0, PT, R10, 0x4, RZ ;  /* 0x000000040a067810 */ /* 0x000fca0007f1e0ff */
[----:B------:R-:W-:-:S08]  /*0dc0*/  IMAD.X R7, RZ, RZ, R5, P0 ;  /* 0x000000ffff077224 */ /* 0x000fd000000e0605 */
.L_x_17:
[----:B------:R-:W-:-:S13]  /*0dd0*/  LOP3.LUT P0, R2, R0, 0x7, RZ, 0xc0, !PT ;  /* 0x0000000700027812 */ /* 0x000fda000780c0ff */
[----:B------:R-:W-:Y:S05]  /*0de0*/  @!P0 EXIT ;  /* 0x000000000000894d */ /* 0x000fea0003800000 */
[----:B------:R-:W-:Y:S02]  /*0df0*/  ISETP.GE.U32.AND P0, PT, R2, 0x4, PT ;  /* 0x000000040200780c */ /* 0x000fe40003f06070 */
[----:B------:R-:W-:-:S04]  /*0e00*/  LOP3.LUT R15, R0, 0x3, RZ, 0xc0, !PT ;  /* 0x00000003000f7812 */ /* 0x000fc800078ec0ff */
[----:B------:R-:W-:-:S07]  /*0e10*/  ISETP.NE.AND P1, PT, R15, RZ, PT ;  /* 0x000000ff0f00720c */ /* 0x000fce0003f25270 */
[----:B------:R-:W-:Y:S06]  /*0e20*/  @!P0 BRA `(.L_x_19) ;  /* 0x0000000000808947 */ /* 0x000fec0003800000 */
[----:B------:R-:W1:Y:S01]  /*0e30*/  LDCU.64 UR8, c[0x0][0x3a0] ;  /* 0x00007400ff0877ac */ /* 0x000e620008000a00 */
[----:B------:R-:W-:Y:S01]  /*0e40*/  IADD3 R2, P0, PT, R22, R3, RZ ;  /* 0x0000000316027210 */ /* 0x000fe20007f1e0ff */
[----:B------:R-:W2:Y:S04]  /*0e50*/  LDC R9, c[0x0][0x380] ;  /* 0x0000e000ff097b82 */ /* 0x000ea80000000800 */
[----:B------:R-:W-:Y:S01]  /*0e60*/  IMAD.X R5, RZ, RZ, R21, P0 ;  /* 0x000000ffff057224 */ /* 0x000fe200000e0615 */
[----:B-1----:R-:W-:-:S04]  /*0e70*/  LEA R4, P0, R2, UR8, 0x2 ;  /* 0x0000000802047c11 */ /* 0x002fc8000f8010ff */
[----:B------:R-:W-:-:S05]  /*0e80*/  LEA.HI.X R5, R2, UR9, R5, 0x2, P0 ;  /* 0x0000000902057c11 */ /* 0x000fca00080f1405 */
[----:B0-----:R-:W3:Y:S01]  /*0e90*/  LDG.E R8, desc[UR6][R4.64] ;  /* 0x0000000604087981 */ /* 0x001ee2000c1e1900 */
[----:B------:R-:W-:Y:S01]  /*0ea0*/  IMAD.MOV.U32 R2, RZ, RZ, 0x3f800000 ;  /* 0x3f800000ff027424 */ /* 0x000fe200078e00ff */
[----:B---3--:R-:W2:Y:S02]  /*0eb0*/  F2I.FLOOR.NTZ R8, R8 ;  /* 0x0000000800087305 */ /* 0x008ea40000207100 */
[----:B--2---:R-:W-:-:S05]  /*0ec0*/  VIADDMNMX R11, R8, UR4, R9, PT ;  /* 0x00000004080b7c46 */ /* 0x004fca000b800109 */
        /* <DEDUP_REMOVED lines=12> */
[----:B0-----:R-:W-:-:S05]  /*0f90*/  IMAD.WIDE R10, R17, 0x4, R6 ;  /* 0x00000004110a7825 */ /* 0x001fca00078e0206 */
[----:B------:R2:W-:Y:S04]  /*0fa0*/  STG.E desc[UR6][R10.64+-0x4], R2 ;  /* 0xfffffc020a007986 */ /* 0x0005e8000c101906 */
[----:B------:R-:W3:Y:S01]  /*0fb0*/  LDG.E R14, desc[UR6][R4.64+0xc] ;  /* 0x00000c06040e7981 */ /* 0x000ee2000c1e1900 */
[----:B------:R-:W-:Y:S01]  /*0fc0*/  IMAD.WIDE R6, R9, 0x4, R6 ;  /* 0x0000000409067825 */ /* 0x000fe200078e0206 */
[----:B------:R-:W-:Y:S01]  /*0fd0*/  IADD3 R3, PT, PT, R3, 0x4, RZ ;  /* 0x0000000403037810 */ /* 0x000fe20007ffe0ff */
[----:B---3--:R-:W0:Y:S02]  /*0fe0*/  F2I.FLOOR.NTZ R14, R14 ;  /* 0x0000000e000e7305 */ /* 0x008e240000207100 */
[----:B0-----:R-:W-:-:S05]  /*0ff0*/  VIADDMNMX R17, R14, UR4, R9, PT ;  /* 0x000000040e117c46 */ /* 0x001fca000b800109 */
[----:B-1----:R-:W-:-:S04]  /*1000*/  IMAD.WIDE R12, R17, 0x4, R6 ;  /* 0x00000004110c7825 */ /* 0x002fc800078e0206 */
[----:B------:R-:W-:Y:S01]  /*1010*/  IMAD.WIDE R6, R9, 0x4, R6 ;  /* 0x0000000409067825 */ /* 0x000fe200078e0206 */
[----:B------:R2:W-:Y:S06]  /*1020*/  STG.E desc[UR6][R12.64+-0x4], R2 ;  /* 0xfffffc020c007986 */ /* 0x0005ec000c101906 */
.L_x_19:
[----:B------:R-:W-:Y:S05]  /*1030*/  @!P1 EXIT ;  /* 0x000000000000994d */ /* 0x000fea0003800000 */
[----:B------:R-:W-:Y:S02]  /*1040*/  ISETP.NE.AND P0, PT, R15, 0x1, PT ;  /* 0x000000010f00780c */ /* 0x000fe40003f05270 */
[----:B------:R-:W-:-:S04]  /*1050*/  LOP3.LUT R0, R0, 0x1, RZ, 0xc0, !PT ;  /* 0x0000000100007812 */ /* 0x000fc800078ec0ff */
[----:B------:R-:W-:-:S07]  /*1060*/  ISETP.NE.U32.AND P1, PT, R0, 0x1, PT ;  /* 0x000000010000780c */ /* 0x000fce0003f25070 */
[----:B------:R-:W-:Y:S06]  /*1070*/  @!P0 BRA `(.L_x_20) ;  /* 0x0000000000508947 */ /* 0x000fec0003800000 */
[----:B------:R-:W1:Y:S01]  /*1080*/  LDCU.64 UR8, c[0x0][0x3a0] ;  /* 0x00007400ff0877ac */ /* 0x000e620008000a00 */
[----:B------:R-:W-:Y:S01]  /*1090*/  IADD3 R0, P0, PT, R22, R3, RZ ;  /* 0x0000000316007210 */ /* 0x000fe20007f1e0ff */
[----:B0-2---:R-:W0:Y:S04]  /*10a0*/  LDC R13, c[0x0][0x380] ;  /* 0x0000e000ff0d7b82 */ /* 0x005e280000000800 */
[----:B------:R-:W-:Y:S01]  /*10b0*/  IMAD.X R5, RZ, RZ, R21, P0 ;  /* 0x000000ffff057224 */ /* 0x000fe200000e0615 */
[----:B-1----:R-:W-:-:S04]  /*10c0*/  LEA R10, P0, R0, UR8, 0x2 ;  /* 0x00000008000a7c11 */ /* 0x002fc8000f8010ff */
[----:B------:R-:W-:-:S05]  /*10d0*/  LEA.HI.X R11, R0, UR9, R5, 0x2, P0 ;  /* 0x00000009000b7c11 */ /* 0x000fca00080f1405 */
[----:B------:R-:W2:Y:S01]  /*10e0*/  LDG.E R0, desc[UR6][R10.64] ;  /* 0x000000060a007981 */ /* 0x000ea2000c1e1900 */
[----:B------:R-:W-:Y:S01]  /*10f0*/  IMAD.MOV.U32 R15, RZ, RZ, 0x3f800000 ;  /* 0x3f800000ff0f7424 */ /* 0x000fe200078e00ff */
[----:B--2---:R-:W0:Y:S02]  /*1100*/  F2I.FLOOR.NTZ R0, R0 ;  /* 0x0000000000007305 */ /* 0x004e240000207100 */
[----:B0-----:R-:W-:-:S05]  /*1110*/  VIADDMNMX R5, R0, UR4, R13, PT ;  /* 0x0000000400057c46 */ /* 0x001fca000b80010d */
[----:B------:R-:W-:-:S05]  /*1120*/  IMAD.WIDE R4, R5, 0x4, R6 ;  /* 0x0000000405047825 */ /* 0x000fca00078e0206 */
[----:B------:R1:W-:Y:S04]  /*1130*/  STG.E desc[UR6][R4.64+-0x4], R15 ;  /* 0xfffffc0f04007986 */ /* 0x0003e8000c101906 */
[----:B------:R-:W2:Y:S01]  /*1140*/  LDG.E R2, desc[UR6][R10.64+0x4] ;  /* 0x000004060a027981 */ /* 0x000ea2000c1e1900 */
[----:B------:R-:W-:-:S04]  /*1150*/  IMAD.WIDE R6, R13, 0x4, R6 ;  /* 0x000000040d067825 */ /* 0x000fc800078e0206 */
[----:B------:R-:W-:Y:S01]  /*1160*/  VIADD R3, R3, 0x2 ;  /* 0x0000000203037836 */ /* 0x000fe20000000000 */
[----:B--2---:R-:W0:Y:S02]  /*1170*/  F2I.FLOOR.NTZ R2, R2 ;  /* 0x0000000200027305 */ /* 0x004e240000207100 */
[----:B0-----:R-:W-:-:S05]  /*1180*/  VIADDMNMX R9, R2, UR4, R13, PT ;  /* 0x0000000402097c46 */ /* 0x001fca000b80010d */
[----:B------:R-:W-:-:S04]  /*1190*/  IMAD.WIDE R8, R9, 0x4, R6 ;  /* 0x0000000409087825 */ /* 0x000fc800078e0206 */
[----:B------:R-:W-:Y:S01]  /*11a0*/  IMAD.WIDE R6, R13, 0x4, R6 ;  /* 0x000000040d067825 */ /* 0x000fe200078e0206 */
[----:B------:R1:W-:Y:S06]  /*11b0*/  STG.E desc[UR6][R8.64+-0x4], R15 ;  /* 0xfffffc0f08007986 */ /* 0x0003ec000c101906 */
.L_x_20:
[----:B------:R-:W-:Y:S05]  /*11c0*/  @P1 EXIT ;  /* 0x000000000000194d */ /* 0x000fea0003800000 */
[----:B------:R-:W2:Y:S01]  /*11d0*/  LDCU.64 UR8, c[0x0][0x3a0] ;  /* 0x00007400ff0877ac */ /* 0x000ea20008000a00 */
[----:B------:R-:W-:Y:S01]  /*11e0*/  IADD3 R3, P0, PT, R22, R3, RZ ;  /* 0x0000000316037210 */ /* 0x000fe20007f1e0ff */
[----:B-1----:R-:W1:Y:S04]  /*11f0*/  LDC R5, c[0x0][0x380] ;  /* 0x0000e000ff057b82 */ /* 0x002e680000000800 */
[----:B------:R-:W-:Y:S01]  /*1200*/  IMAD.X R0, RZ, RZ, R21, P0 ;  /* 0x000000ffff007224 */ /* 0x000fe200000e0615 */
[----:B--2---:R-:W-:-:S04]  /*1210*/  LEA R2, P0, R3, UR8, 0x2 ;  /* 0x0000000803027c11 */ /* 0x004fc8000f8010ff */
[----:B------:R-:W-:-:S05]  /*1220*/  LEA.HI.X R3, R3, UR9, R0, 0x2, P0 ;  /* 0x0000000903037c11 */ /* 0x000fca00080f1400 */
[----:B------:R-:W2:Y:S01]  /*1230*/  LDG.E R2, desc[UR6][R2.64] ;  /* 0x0000000602027981 */ /* 0x000ea2000c1e1900 */
[----:B------:R-:W-:Y:S01]  /*1240*/  IMAD.MOV.U32 R9, RZ, RZ, 0x3f800000 ;  /* 0x3f800000ff097424 */ /* 0x000fe200078e00ff */
[----:B--2---:R-:W1:Y:S02]  /*1250*/  F2I.FLOOR.NTZ R0, R2 ;  /* 0x0000000200007305 */ /* 0x004e640000207100 */
[----:B-1----:R-:W-:-:S05]  /*1260*/  VIADDMNMX R5, R0, UR4, R5, PT ;  /* 0x0000000400057c46 */ /* 0x002fca000b800105 */
[----:B------:R-:W-:-:S05]  /*1270*/  IMAD.WIDE R6, R5, 0x4, R6 ;  /* 0x0000000405067825 */ /* 0x000fca00078e0206 */
[----:B------:R-:W-:Y:S01]  /*1280*/  STG.E desc[UR6][R6.64+-0x4], R9 ;  /* 0xfffffc0906007986 */ /* 0x000fe2000c101906 */
[----:B------:R-:W-:Y:S05]  /*1290*/  EXIT ;  /* 0x000000000000794d */ /* 0x000fea0003800000 */
        .weak           $__internal_0_$__cuda_sm3x_div_rn_noftz_f32_slowpath
        .type           $__internal_0_$__cuda_sm3x_div_rn_noftz_f32_slowpath,@function
        .size           $__internal_0_$__cuda_sm3x_div_rn_noftz_f32_slowpath,(.L_x_33 - $__internal_0_$__cuda_sm3x_div_rn_noftz_f32_slowpath)
$__internal_0_$__cuda_sm3x_div_rn_noftz_f32_slowpath:
[----:B------:R-:W-:Y:S01]  /*12a0*/  SHF.R.U32.HI R2, RZ, 0x17, R3 ;  /* 0x00000017ff027819 */ /* 0x000fe20000011603 */
[----:B------:R-:W-:Y:S01]  /*12b0*/  BSSY.RECONVERGENT B4, `(.L_x_21) ;  /* 0x0000062000047945 */ /* 0x000fe20003800200 */
[----:B------:R-:W-:Y:S02]  /*12c0*/  SHF.R.U32.HI R27, RZ, 0x17, R0 ;  /* 0x00000017ff1b7819 */ /* 0x000fe40000011600 */
[----:B------:R-:W-:Y:S02]  /*12d0*/  LOP3.LUT R2, R2, 0xff, RZ, 0xc0, !PT ;  /* 0x000000ff02027812 */ /* 0x000fe400078ec0ff */
[----:B------:R-:W-:Y:S02]  /*12e0*/  LOP3.LUT R27, R27, 0xff, RZ, 0xc0, !PT ;  /* 0x000000ff1b1b7812 */ /* 0x000fe400078ec0ff */
[----:B------:R-:W-:-:S03]  /*12f0*/  IADD3 R26, PT, PT, R2, -0x1, RZ ;  /* 0xffffffff021a7810 */ /* 0x000fc60007ffe0ff */
[----:B------:R-:W-:Y:S01]  /*1300*/  VIADD R24, R27, 0xffffffff ;  /* 0xffffffff1b187836 */ /* 0x000fe20000000000 */
[----:B------:R-:W-:-:S04]  /*1310*/  ISETP.GT.U32.AND P0, PT, R26, 0xfd, PT ;  /* 0x000000fd1a00780c */ /* 0x000fc80003f04070 */
[----:B------:R-:W-:-:S13]  /*1320*/  ISETP.GT.U32.OR P0, PT, R24, 0xfd, P0 ;  /* 0x000000fd1800780c */ /* 0x000fda0000704470 */
[----:B------:R-:W-:Y:S01]  /*1330*/  @!P0 IMAD.MOV.U32 R13, RZ, RZ, RZ ;  /* 0x000000ffff0d8224 */ /* 0x000fe200078e00ff */
[----:B------:R-:W-:Y:S06]  /*1340*/  @!P0 BRA `(.L_x_22) ;  /* 0x00000000005c8947 */ /* 0x000fec0003800000 */
[----:B------:R-:W-:Y:S02]  /*1350*/  FSETP.GTU.FTZ.AND P0, PT, |R0|, +INF , PT ;  /* 0x7f8000000000780b */ /* 0x000fe40003f1c200 */
[----:B------:R-:W-:-:S04]  /*1360*/  FSETP.GTU.FTZ.AND P1, PT, |R3|, +INF , PT ;  /* 0x7f8000000300780b */ /* 0x000fc80003f3c200 */
[----:B------:R-:W-:-:S13]  /*1370*/  PLOP3.LUT P0, PT, P0, P1, PT, 0xf8, 0x8f ;  /* 0x00000000008f781c */ /* 0x000fda0000703f70 */
[----:B------:R-:W-:Y:S05]  /*1380*/  @P0 BRA `(.L_x_23) ;  /* 0x00000004004c0947 */ /* 0x000fea0003800000 */
[----:B------:R-:W-:-:S13]  /*1390*/  LOP3.LUT P0, RZ, R3, 0x7fffffff, R0, 0xc8, !PT ;  /* 0x7fffffff03ff7812 */ /* 0x000fda000780c800 */
[----:B------:R-:W-:Y:S05]  /*13a0*/  @!P0 BRA `(.L_x_24) ;  /* 0x00000004003c8947 */ /* 0x000fea0003800000 */
[C---:B------:R-:W-:Y:S02]  /*13b0*/  FSETP.NEU.FTZ.AND P4, PT, |R0|.reuse, +INF , PT ;  /* 0x7f8000000000780b */ /* 0x040fe40003f9d200 */
[----:B------:R-:W-:Y:S02]  /*13c0*/  FSETP.NEU.FTZ.AND P1, PT, |R3|, +INF , PT ;  /* 0x7f8000000300780b */ /* 0x000fe40003f3d200 */
[----:B------:R-:W-:-:S11]  /*13d0*/  FSETP.NEU.FTZ.AND P0, PT, |R0|, +INF , PT ;  /* 0x7f8000000000780b */ /* 0x000fd60003f1d200 */
[----:B------:R-:W-:Y:S05]  /*13e0*/  @!P1 BRA !P4, `(.L_x_24) ;  /* 0x00000004002c9947 */ /* 0x000fea0006000000 */
[----:B------:R-:W-:-:S04]  /*13f0*/  LOP3.LUT P4, RZ, R0, 0x7fffffff, RZ, 0xc0, !PT ;  /* 0x7fffffff00ff7812 */ /* 0x000fc8000788c0ff */
[----:B------:R-:W-:-:S13]  /*1400*/  PLOP3.LUT P1, PT, P1, P4, PT, 0x2f, 0xf2 ;  /* 0x0000000000f2781c */ /* 0x000fda0000f28577 */
[----:B------:R-:W-:Y:S05]  /*1410*/  @P1 BRA `(.L_x_25) ;  /* 0x0000000400181947 */ /* 0x000fea0003800000 */
[----:B------:R-:W-:-:S04]  /*1420*/  LOP3.LUT P1, RZ, R3, 0x7fffffff, RZ, 0xc0, !PT ;  /* 0x7fffffff03ff7812 */ /* 0x000fc8000782c0ff */
[----:B------:R-:W-:-:S13]  /*1430*/  PLOP3.LUT P0, PT, P0, P1, PT, 0x2f, 0xf2 ;  /* 0x0000000000f2781c */ /* 0x000fda0000702577 */
[----:B------:R-:W-:Y:S05]  /*1440*/  @P0 BRA `(.L_x_26) ;  /* 0x0000000400000947 */ /* 0x000fea0003800000 */
[----:B------:R-:W-:Y:S02]  /*1450*/  ISETP.GE.AND P0, PT, R24, RZ, PT ;  /* 0x000000ff1800720c */ /* 0x000fe40003f06270 */
[----:B------:R-:W-:-:S11]  /*1460*/  ISETP.GE.AND P1, PT, R26, RZ, PT ;  /* 0x000000ff1a00720c */ /* 0x000fd60003f26270 */
[----:B------:R-:W-:Y:S02]  /*1470*/  @P0 IMAD.MOV.U32 R13, RZ, RZ, RZ ;  /* 0x000000ffff0d0224 */ /* 0x000fe400078e00ff */
[----:B------:R-:W-:Y:S01]  /*1480*/  @!P0 FFMA R0, R0, 1.84467440737095516160e+19, RZ ;  /* 0x5f80000000008823 */ /* 0x000fe200000000ff */
[----:B------:R-:W-:Y:S02]  /*1490*/  @!P0 IMAD.MOV.U32 R13, RZ, RZ, -0x40 ;  /* 0xffffffc0ff0d8424 */ /* 0x000fe400078e00ff */
[----:B------:R-:W-:Y:S02]  /*14a0*/  @!P1 FFMA R3, R3, 1.84467440737095516160e+19, RZ ;  /* 0x5f80000003039823 */ /* 0x000fe400000000ff */
[----:B------:R-:W-:-:S07]  /*14b0*/  @!P1 VIADD R13, R13, 0x40 ;  /* 0x000000400d0d9836 */ /* 0x000fce0000000000 */
.L_x_22:
[----:B------:R-:W-:Y:S01]  /*14c0*/  LEA R24, R2, 0xc0800000, 0x17 ;  /* 0xc080000002187811 */ /* 0x000fe200078eb8ff */
[----:B------:R-:W-:Y:S01]  /*14d0*/  VIADD R27, R27, 0xffffff81 ;  /* 0xffffff811b1b7836 */ /* 0x000fe20000000000 */
[----:B------:R-:W-:Y:S02]  /*14e0*/  BSSY.RECONVERGENT B5, `(.L_x_27) ;  /* 0x0000035000057945 */ /* 0x000fe40003800200 */
[----:B------:R-:W-:Y:S01]  /*14f0*/  IADD3 R26, PT, PT, -R24, R3, RZ ;  /* 0x00000003181a7210 */ /* 0x000fe20007ffe1ff */
[----:B------:R-:W-:-:S03]  /*1500*/  IMAD R0, R27, -0x800000, R0 ;  /* 0xff8000001b007824 */ /* 0x000fc600078e0200 */
[----:B------:R0:W1:Y:S01]  /*1510*/  MUFU.RCP R24, R26 ;  /* 0x0000001a00187308 */ /* 0x0000620000001000 */
[----:B------:R-:W-:Y:S01]  /*1520*/  FADD.FTZ R29, -R26, -RZ ;  /* 0x800000ff1a1d7221 */ /* 0x000fe20000010100 */
[----:B0-----:R-:W-:-:S05]  /*1530*/  IADD3 R26, PT, PT, R27, 0x7f, -R2 ;  /* 0x0000007f1b1a7810 */ /* 0x001fca0007ffe802 */
[----:B------:R-:W-:Y:S02]  /*1540*/  IMAD.IADD R13, R26, 0x1, R13 ;  /* 0x000000011a0d7824 */ /* 0x000fe400078e020d */
[----:B-1----:R-:W-:-:S04]  /*1550*/  FFMA R3, R24, R29, 1 ;  /* 0x3f80000018037423 */ /* 0x002fc8000000001d */
[----:B------:R-:W-:-:S04]  /*1560*/  FFMA R3, R24, R3, R24 ;  /* 0x0000000318037223 */ /* 0x000fc80000000018 */
[----:B------:R-:W-:-:S04]  /*1570*/  FFMA R24, R0, R3, RZ ;  /* 0x0000000300187223 */ /* 0x000fc800000000ff */
[----:B------:R-:W-:-:S04]  /*1580*/  FFMA R28, R29, R24, R0 ;  /* 0x000000181d1c7223 */ /* 0x000fc80000000000 */
[----:B------:R-:W-:-:S04]  /*1590*/  FFMA R24, R3, R28, R24 ;  /* 0x0000001c03187223 */ /* 0x000fc80000000018 */
[----:B------:R-:W-:-:S04]  /*15a0*/  FFMA R29, R29, R24, R0 ;  /* 0x000000181d1d7223 */ /* 0x000fc80000000000 */
[----:B------:R-:W-:-:S05]  /*15b0*/  FFMA R0, R3, R29, R24 ;  /* 0x0000001d03007223 */ /* 0x000fca0000000018 */
[----:B------:R-:W-:-:S04]  /*15c0*/  SHF.R.U32.HI R2, RZ, 0x17, R0 ;  /* 0x00000017ff027819 */ /* 0x000fc80000011600 */
[----:B------:R-:W-:-:S05]  /*15d0*/  LOP3.LUT R2, R2, 0xff, RZ, 0xc0, !PT ;  /* 0x000000ff02027812 */ /* 0x000fca00078ec0ff */
[----:B------:R-:W-:-:S04]  /*15e0*/  IMAD.IADD R2, R2, 0x1, R13 ;  /* 0x0000000102027824 */ /* 0x000fc800078e020d */
[----:B------:R-:W-:-:S05]  /*15f0*/  VIADD R26, R2, 0xffffffff ;  /* 0xffffffff021a7836 */ /* 0x000fca0000000000 */
[----:B------:R-:W-:-:S13]  /*1600*/  ISETP.GE.U32.AND P0, PT, R26, 0xfe, PT ;  /* 0x000000fe1a00780c */ /* 0x000fda0003f06070 */
[----:B------:R-:W-:Y:S05]  /*1610*/  @!P0 BRA `(.L_x_28) ;  /* 0x0000000000808947 */ /* 0x000fea0003800000 */
[----:B------:R-:W-:-:S13]  /*1620*/  ISETP.GT.AND P0, PT, R2, 0xfe, PT ;  /* 0x000000fe0200780c */ /* 0x000fda0003f04270 */
[----:B------:R-:W-:Y:S05]  /*1630*/  @P0 BRA `(.L_x_29) ;  /* 0x00000000006c0947 */ /* 0x000fea0003800000 */
[----:B------:R-:W-:-:S13]  /*1640*/  ISETP.GE.AND P0, PT, R2, 0x1, PT ;  /* 0x000000010200780c */ /* 0x000fda0003f06270 */
[----:B------:R-:W-:Y:S05]  /*1650*/  @P0 BRA `(.L_x_30) ;  /* 0x0000000000740947 */ /* 0x000fea0003800000 */
[----:B------:R-:W-:Y:S02]  /*1660*/  ISETP.GE.AND P0, PT, R2, -0x18, PT ;  /* 0xffffffe80200780c */ /* 0x000fe40003f06270 */
[----:B------:R-:W-:-:S11]  /*1670*/  LOP3.LUT R0, R0, 0x80000000, RZ, 0xc0, !PT ;  /* 0x8000000000007812 */ /* 0x000fd600078ec0ff */
[----:B------:R-:W-:Y:S05]  /*1680*/  @!P0 BRA `(.L_x_30) ;  /* 0x0000000000688947 */ /* 0x000fea0003800000 */
[-CC-:B------:R-:W-:Y:S01]  /*1690*/  FFMA.RZ R13, R3, R29.reuse, R24.reuse ;  /* 0x0000001d030d7223 */ /* 0x180fe2000000c018 */
[C---:B------:R-:W-:Y:S02]  /*16a0*/  ISETP.NE.AND P4, PT, R2.reuse, RZ, PT ;  /* 0x000000ff0200720c */ /* 0x040fe40003f85270 */
[C---:B------:R-:W-:Y:S02]  /*16b0*/  ISETP.NE.AND P1, PT, R2.reuse, RZ, PT ;  /* 0x000000ff0200720c */ /* 0x040fe40003f25270 */
[----:B------:R-:W-:Y:S01]  /*16c0*/  LOP3.LUT R26, R13, 0x7fffff, RZ, 0xc0, !PT ;  /* 0x007fffff0d1a7812 */ /* 0x000fe200078ec0ff */
[CCC-:B------:R-:W-:Y:S01]  /*16d0*/  FFMA.RP R13, R3.reuse, R29.reuse, R24.reuse ;  /* 0x0000001d030d7223 */ /* 0x1c0fe20000008018 */
[----:B------:R-:W-:Y:S01]  /*16e0*/  FFMA.RM R24, R3, R29, R24 ;  /* 0x0000001d03187223 */ /* 0x000fe20000004018 */
[----:B------:R-:W-:Y:S01]  /*16f0*/  VIADD R3, R2, 0x20 ;  /* 0x0000002002037836 */ /* 0x000fe20000000000 */
[----:B------:R-:W-:Y:S02]  /*1700*/  LOP3.LUT R26, R26, 0x800000, RZ, 0xfc, !PT ;  /* 0x008000001a1a7812 */ /* 0x000fe400078efcff */
[----:B------:R-:W-:-:S02]  /*1710*/  IADD3 R2, PT, PT, -R2, RZ, RZ ;  /* 0x000000ff02027210 */ /* 0x000fc40007ffe1ff */
[----:B------:R-:W-:Y:S02]  /*1720*/  SHF.L.U32 R3, R26, R3, RZ ;  /* 0x000000031a037219 */ /* 0x000fe400000006ff */
[----:B------:R-:W-:Y:S02]  /*1730*/  FSETP.NEU.FTZ.AND P0, PT, R13, R24, PT ;  /* 0x000000180d00720b */ /* 0x000fe40003f1d000 */
[----:B------:R-:W-:Y:S02]  /*1740*/  SEL R13, R2, RZ, P4 ;  /* 0x000000ff020d7207 */ /* 0x000fe40002000000 */
[----:B------:R-:W-:Y:S02]  /*1750*/  ISETP.NE.AND P1, PT, R3, RZ, P1 ;  /* 0x000000ff0300720c */ /* 0x000fe40000f25270 */
[----:B------:R-:W-:Y:S02]  /*1760*/  SHF.R.U32.HI R13, RZ, R13, R26 ;  /* 0x0000000dff0d7219 */ /* 0x000fe4000001161a */
[----:B------:R-:W-:-:S02]  /*1770*/  PLOP3.LUT P0, PT, P0, P1, PT, 0xf8, 0x8f ;  /* 0x00000000008f781c */ /* 0x000fc40000703f70 */
[----:B------:R-:W-:Y:S02]  /*1780*/  SHF.R.U32.HI R3, RZ, 0x1, R13 ;  /* 0x00000001ff037819 */ /* 0x000fe4000001160d */
[----:B------:R-:W-:-:S04]  /*1790*/  SEL R2, RZ, 0x1, !P0 ;  /* 0x00000001ff027807 */ /* 0x000fc80004000000 */
[----:B------:R-:W-:-:S04]  /*17a0*/  LOP3.LUT R2, R2, 0x1, R3, 0xf8, !PT ;  /* 0x0000000102027812 */ /* 0x000fc800078ef803 */
[----:B------:R-:W-:-:S05]  /*17b0*/  LOP3.LUT R2, R2, R13, RZ, 0xc0, !PT ;  /* 0x0000000d02027212 */ /* 0x000fca00078ec0ff */
[----:B------:R-:W-:-:S05]  /*17c0*/  IMAD.IADD R3, R3, 0x1, R2 ;  /* 0x0000000103037824 */ /* 0x000fca00078e0202 */
[----:B------:R-:W-:Y:S01]  /*17d0*/  LOP3.LUT R0, R3, R0, RZ, 0xfc, !PT ;  /* 0x0000000003007212 */ /* 0x000fe200078efcff */
[----:B------:R-:W-:Y:S06]  /*17e0*/  BRA `(.L_x_30) ;  /* 0x0000000000107947 */ /* 0x000fec0003800000 */
.L_x_29:
[----:B------:R-:W-:-:S04]  /*17f0*/  LOP3.LUT R0, R0, 0x80000000, RZ, 0xc0, !PT ;  /* 0x8000000000007812 */ /* 0x000fc800078ec0ff */
[----:B------:R-:W-:Y:S01]  /*1800*/  LOP3.LUT R0, R0, 0x7f800000, RZ, 0xfc, !PT ;  /* 0x7f80000000007812 */ /* 0x000fe200078efcff */
[----:B------:R-:W-:Y:S06]  /*1810*/  BRA `(.L_x_30) ;  /* 0x0000000000047947 */ /* 0x000fec0003800000 */
.L_x_28:
[----:B------:R-:W-:-:S07]  /*1820*/  IMAD R0, R13, 0x800000, R0 ;  /* 0x008000000d007824 */ /* 0x000fce00078e0200 */
.L_x_30:
[----:B------:R-:W-:Y:S05]  /*1830*/  BSYNC.RECONVERGENT B5 ;  /* 0x0000000000057941 */ /* 0x000fea0003800200 */
.L_x_27:
[----:B------:R-:W-:Y:S05]  /*1840*/  BRA `(.L_x_31) ;  /* 0x0000000000207947 */ /* 0x000fea0003800000 */
.L_x_26:
[----:B------:R-:W-:-:S04]  /*1850*/  LOP3.LUT R0, R3, 0x80000000, R0, 0x48, !PT ;  /* 0x8000000003007812 */ /* 0x000fc800078e4800 */
[----:B------:R-:W-:Y:S01]  /*1860*/  LOP3.LUT R0, R0, 0x7f800000, RZ, 0xfc, !PT ;  /* 0x7f80000000007812 */ /* 0x000fe200078efcff */
[----:B------:R-:W-:Y:S06]  /*1870*/  BRA `(.L_x_31) ;  /* 0x0000000000147947 */ /* 0x000fec0003800000 */
.L_x_25:
[----:B------:R-:W-:Y:S01]  /*1880*/  LOP3.LUT R0, R3, 0x80000000, R0, 0x48, !PT ;  /* 0x8000000003007812 */ /* 0x000fe200078e4800 */
[----:B------:R-:W-:Y:S06]  /*1890*/  BRA `(.L_x_31) ;  /* 0x00000000000c7947 */ /* 0x000fec0003800000 */
.L_x_24:
[----:B------:R-:W0:Y:S01]  /*18a0*/  MUFU.RSQ R0, -QNAN ;  /* 0xffc0000000007908 */ /* 0x000e220000001400 */
[----:B------:R-:W-:Y:S05]  /*18b0*/  BRA `(.L_x_31) ;  /* 0x0000000000047947 */ /* 0x000fea0003800000 */
.L_x_23:
[----:B------:R-:W-:-:S07]  /*18c0*/  FADD.FTZ R0, R0, R3 ;  /* 0x0000000300007221 */ /* 0x000fce0000010000 */
.L_x_31:
[----:B------:R-:W-:Y:S05]  /*18d0*/  BSYNC.RECONVERGENT B4 ;  /* 0x0000000000047941 */ /* 0x000fea0003800200 */
.L_x_21:
[----:B------:R-:W-:Y:S02]  /*18e0*/  IMAD.MOV.U32 R2, RZ, RZ, R12 ;  /* 0x000000ffff027224 */ /* 0x000fe400078e000c */
[----:B------:R-:W-:-:S04]  /*18f0*/  IMAD.MOV.U32 R3, RZ, RZ, 0x0 ;  /* 0x00000000ff037424 */ /* 0x000fc800078e00ff */
[----:B0-----:R-:W-:Y:S05]  /*1900*/  RET.REL.NODEC R2 `(_Z14get_bin_scoresiiiPfiiS_iS_i) ;  /* 0xffffffe402bc7950 */ /* 0x001fea0003c3ffff */
.L_x_32:
[----:B------:R-:W-:-:S00]  /*1910*/  BRA `(.L_x_32) ;  /* 0xfffffffc00fc7947 */ /* 0x000fc0000383ffff */
[----:B------:R-:W-:-:S00]  /*1920*/  NOP ;  /* 0x0000000000007918 */ /* 0x000fc00000000000 */
        /* <DEDUP_REMOVED lines=13> */
.L_x_33:


//--------------------- .nv.shared.reserved.0     --------------------------
	.section	.nv.shared.reserved.0,"aw",@nobits
	.weak		__nv_reservedSMEM_offset_0_alias
	.size		__nv_reservedSMEM_offset_0_alias, 0, 64
	.other		__nv_reservedSMEM_offset_0_alias,@"STO_CUDA_RESERVED_SHARED STV_DEFAULT"
__nv_reservedSMEM_offset_0_alias:
	.zero		0
	.zero		64


//--------------------- .nv.constant0._Z14get_bin_scoresiiiPfiiS_iS_i --------------------------
	.section	.nv.constant0._Z14get_bin_scoresiiiPfiiS_iS_i,"a",@progbits
	.sectionflags	@""
	.align	4
.nv.constant0._Z14get_bin_scoresiiiPfiiS_iS_i:
	.zero		956


//--------------------- SYMBOLS --------------------------

	.type		.nv.reservedSmem.offset0,@object
	.size		.nv.reservedSmem.offset0,0x4
